//
// Generated by NVIDIA NVVM Compiler
//
// Compiler Build ID: CL-36424714
// Cuda compilation tools, release 13.0, V13.0.88
// Based on NVVM 20.0.0
//

.version 9.0
.target sm_100
.address_size 64

	// .globl	_Z15matrixMulKernelPdS_S_iii

.visible .entry _Z15matrixMulKernelPdS_S_iii(
	.param .u64 .ptr .align 1 _Z15matrixMulKernelPdS_S_iii_param_0,
	.param .u64 .ptr .align 1 _Z15matrixMulKernelPdS_S_iii_param_1,
	.param .u64 .ptr .align 1 _Z15matrixMulKernelPdS_S_iii_param_2,
	.param .u32 _Z15matrixMulKernelPdS_S_iii_param_3,
	.param .u32 _Z15matrixMulKernelPdS_S_iii_param_4,
	.param .u32 _Z15matrixMulKernelPdS_S_iii_param_5
)
{
	.reg .pred 	%p<13>;
	.reg .b32 	%r<41>;
	.reg .b64 	%rd<53>;
	.reg .b64 	%fd<68>;

	ld.param.u64 	%rd7, [_Z15matrixMulKernelPdS_S_iii_param_0];
	ld.param.u64 	%rd8, [_Z15matrixMulKernelPdS_S_iii_param_1];
	ld.param.u64 	%rd6, [_Z15matrixMulKernelPdS_S_iii_param_2];
	ld.param.u32 	%r20, [_Z15matrixMulKernelPdS_S_iii_param_3];
	ld.param.u32 	%r18, [_Z15matrixMulKernelPdS_S_iii_param_4];
	ld.param.u32 	%r19, [_Z15matrixMulKernelPdS_S_iii_param_5];
	cvta.to.global.u64 	%rd1, %rd8;
	cvta.to.global.u64 	%rd2, %rd7;
	mov.u32 	%r21, %ctaid.y;
	mov.u32 	%r22, %ntid.y;
	mov.u32 	%r23, %tid.y;
	mad.lo.s32 	%r1, %r21, %r22, %r23;
	mov.u32 	%r24, %ctaid.x;
	mov.u32 	%r25, %ntid.x;
	mov.u32 	%r26, %tid.x;
	mad.lo.s32 	%r2, %r24, %r25, %r26;
	setp.ge.s32 	%p1, %r1, %r20;
	setp.ge.s32 	%p2, %r2, %r19;
	or.pred  	%p3, %p1, %p2;
	@%p3 bra 	$L__BB0_14;
	setp.lt.s32 	%p4, %r18, 1;
	mov.f64 	%fd67, 0d0000000000000000;
	@%p4 bra 	$L__BB0_13;
	mul.lo.s32 	%r3, %r18, %r1;
	and.b32  	%r4, %r18, 7;
	setp.lt.u32 	%p5, %r18, 8;
	mov.f64 	%fd67, 0d0000000000000000;
	mov.b32 	%r39, 0;
	@%p5 bra 	$L__BB0_5;
	and.b32  	%r39, %r18, 2147483640;
	neg.s32 	%r37, %r39;
	shl.b32 	%r7, %r19, 3;
	mul.wide.u32 	%rd9, %r3, 8;
	add.s64 	%rd10, %rd9, %rd2;
	add.s64 	%rd52, %rd10, 32;
	mov.f64 	%fd67, 0d0000000000000000;
	mul.wide.s32 	%rd13, %r19, 8;
	mov.u32 	%r36, %r2;
$L__BB0_4:
	.pragma "nounroll";
	ld.global.f64 	%fd17, [%rd52+-32];
	mul.wide.s32 	%rd11, %r36, 8;
	add.s64 	%rd12, %rd1, %rd11;
	ld.global.f64 	%fd18, [%rd12];
	fma.rn.f64 	%fd19, %fd17, %fd18, %fd67;
	ld.global.f64 	%fd20, [%rd52+-24];
	add.s64 	%rd14, %rd12, %rd13;
	ld.global.f64 	%fd21, [%rd14];
	fma.rn.f64 	%fd22, %fd20, %fd21, %fd19;
	ld.global.f64 	%fd23, [%rd52+-16];
	add.s64 	%rd15, %rd14, %rd13;
	ld.global.f64 	%fd24, [%rd15];
	fma.rn.f64 	%fd25, %fd23, %fd24, %fd22;
	ld.global.f64 	%fd26, [%rd52+-8];
	add.s64 	%rd16, %rd15, %rd13;
	ld.global.f64 	%fd27, [%rd16];
	fma.rn.f64 	%fd28, %fd26, %fd27, %fd25;
	ld.global.f64 	%fd29, [%rd52];
	add.s64 	%rd17, %rd16, %rd13;
	ld.global.f64 	%fd30, [%rd17];
	fma.rn.f64 	%fd31, %fd29, %fd30, %fd28;
	ld.global.f64 	%fd32, [%rd52+8];
	add.s64 	%rd18, %rd17, %rd13;
	ld.global.f64 	%fd33, [%rd18];
	fma.rn.f64 	%fd34, %fd32, %fd33, %fd31;
	ld.global.f64 	%fd35, [%rd52+16];
	add.s64 	%rd19, %rd18, %rd13;
	ld.global.f64 	%fd36, [%rd19];
	fma.rn.f64 	%fd37, %fd35, %fd36, %fd34;
	ld.global.f64 	%fd38, [%rd52+24];
	add.s64 	%rd20, %rd19, %rd13;
	ld.global.f64 	%fd39, [%rd20];
	fma.rn.f64 	%fd67, %fd38, %fd39, %fd37;
	add.s32 	%r37, %r37, 8;
	add.s32 	%r36, %r36, %r7;
	add.s64 	%rd52, %rd52, 64;
	setp.ne.s32 	%p6, %r37, 0;
	@%p6 bra 	$L__BB0_4;
$L__BB0_5:
	setp.eq.s32 	%p7, %r4, 0;
	@%p7 bra 	$L__BB0_13;
	and.b32  	%r13, %r18, 3;
	setp.lt.u32 	%p8, %r4, 4;
	@%p8 bra 	$L__BB0_8;
	add.s32 	%r28, %r39, %r3;
	mul.wide.u32 	%rd21, %r28, 8;
	add.s64 	%rd22, %rd2, %rd21;
	ld.global.f64 	%fd41, [%rd22];
	mad.lo.s32 	%r29, %r39, %r19, %r2;
	mul.wide.s32 	%rd23, %r29, 8;
	add.s64 	%rd24, %rd1, %rd23;
	ld.global.f64 	%fd42, [%rd24];
	fma.rn.f64 	%fd43, %fd41, %fd42, %fd67;
	cvt.u64.u32 	%rd25, %r3;
	cvt.u64.u32 	%rd26, %r39;
	add.s64 	%rd27, %rd26, %rd25;
	shl.b64 	%rd28, %rd27, 3;
	add.s64 	%rd29, %rd2, %rd28;
	ld.global.f64 	%fd44, [%rd29+8];
	mul.wide.s32 	%rd30, %r19, 8;
	add.s64 	%rd31, %rd24, %rd30;
	ld.global.f64 	%fd45, [%rd31];
	fma.rn.f64 	%fd46, %fd44, %fd45, %fd43;
	ld.global.f64 	%fd47, [%rd29+16];
	add.s64 	%rd32, %rd31, %rd30;
	ld.global.f64 	%fd48, [%rd32];
	fma.rn.f64 	%fd49, %fd47, %fd48, %fd46;
	ld.global.f64 	%fd50, [%rd29+24];
	add.s64 	%rd33, %rd32, %rd30;
	ld.global.f64 	%fd51, [%rd33];
	fma.rn.f64 	%fd67, %fd50, %fd51, %fd49;
	add.s32 	%r39, %r39, 4;
$L__BB0_8:
	setp.eq.s32 	%p9, %r13, 0;
	@%p9 bra 	$L__BB0_13;
	setp.eq.s32 	%p10, %r13, 1;
	@%p10 bra 	$L__BB0_11;
	add.s32 	%r30, %r39, %r3;
	mul.wide.u32 	%rd34, %r30, 8;
	add.s64 	%rd35, %rd2, %rd34;
	ld.global.f64 	%fd53, [%rd35];
	mad.lo.s32 	%r31, %r39, %r19, %r2;
	mul.wide.s32 	%rd36, %r31, 8;
	add.s64 	%rd37, %rd1, %rd36;
	ld.global.f64 	%fd54, [%rd37];
	fma.rn.f64 	%fd55, %fd53, %fd54, %fd67;
	cvt.u64.u32 	%rd38, %r3;
	cvt.u64.u32 	%rd39, %r39;
	add.s64 	%rd40, %rd39, %rd38;
	shl.b64 	%rd41, %rd40, 3;
	add.s64 	%rd42, %rd2, %rd41;
	ld.global.f64 	%fd56, [%rd42+8];
	mul.wide.s32 	%rd43, %r19, 8;
	add.s64 	%rd44, %rd37, %rd43;
	ld.global.f64 	%fd57, [%rd44];
	fma.rn.f64 	%fd67, %fd56, %fd57, %fd55;
	add.s32 	%r39, %r39, 2;
$L__BB0_11:
	and.b32  	%r32, %r18, 1;
	setp.eq.b32 	%p11, %r32, 1;
	not.pred 	%p12, %p11;
	@%p12 bra 	$L__BB0_13;
	add.s32 	%r33, %r39, %r3;
	mul.wide.u32 	%rd45, %r33, 8;
	add.s64 	%rd46, %rd2, %rd45;
	ld.global.f64 	%fd58, [%rd46];
	mad.lo.s32 	%r34, %r39, %r19, %r2;
	mul.wide.s32 	%rd47, %r34, 8;
	add.s64 	%rd48, %rd1, %rd47;
	ld.global.f64 	%fd59, [%rd48];
	fma.rn.f64 	%fd67, %fd58, %fd59, %fd67;
$L__BB0_13:
	mad.lo.s32 	%r35, %r19, %r1, %r2;
	cvta.to.global.u64 	%rd49, %rd6;
	mul.wide.s32 	%rd50, %r35, 8;
	add.s64 	%rd51, %rd49, %rd50;
	st.global.f64 	[%rd51], %fd67;
$L__BB0_14:
	ret;

}
	// .globl	_Z13addBiasKernelPdS_ii
.visible .entry _Z13addBiasKernelPdS_ii(
	.param .u64 .ptr .align 1 _Z13addBiasKernelPdS_ii_param_0,
	.param .u64 .ptr .align 1 _Z13addBiasKernelPdS_ii_param_1,
	.param .u32 _Z13addBiasKernelPdS_ii_param_2,
	.param .u32 _Z13addBiasKernelPdS_ii_param_3
)
{
	.reg .pred 	%p<2>;
	.reg .b32 	%r<9>;
	.reg .b64 	%rd<9>;
	.reg .b64 	%fd<4>;

	ld.param.u64 	%rd1, [_Z13addBiasKernelPdS_ii_param_0];
	ld.param.u64 	%rd2, [_Z13addBiasKernelPdS_ii_param_1];
	ld.param.u32 	%r3, [_Z13addBiasKernelPdS_ii_param_2];
	ld.param.u32 	%r2, [_Z13addBiasKernelPdS_ii_param_3];
	mov.u32 	%r4, %ctaid.x;
	mov.u32 	%r5, %ntid.x;
	mov.u32 	%r6, %tid.x;
	mad.lo.s32 	%r1, %r4, %r5, %r6;
	mul.lo.s32 	%r7, %r2, %r3;
	setp.ge.s32 	%p1, %r1, %r7;
	@%p1 bra 	$L__BB1_2;
	cvta.to.global.u64 	%rd3, %rd2;
	cvta.to.global.u64 	%rd4, %rd1;
	div.s32 	%r8, %r1, %r2;
	mul.wide.s32 	%rd5, %r8, 8;
	add.s64 	%rd6, %rd3, %rd5;
	ld.global.f64 	%fd1, [%rd6];
	mul.wide.s32 	%rd7, %r1, 8;
	add.s64 	%rd8, %rd4, %rd7;
	ld.global.f64 	%fd2, [%rd8];
	add.f64 	%fd3, %fd1, %fd2;
	st.global.f64 	[%rd8], %fd3;
$L__BB1_2:
	ret;

}
	// .globl	_Z10reluKernelPdi
.visible .entry _Z10reluKernelPdi(
	.param .u64 .ptr .align 1 _Z10reluKernelPdi_param_0,
	.param .u32 _Z10reluKernelPdi_param_1
)
{
	.reg .pred 	%p<2>;
	.reg .b32 	%r<6>;
	.reg .b64 	%rd<5>;
	.reg .b64 	%fd<3>;

	ld.param.u64 	%rd1, [_Z10reluKernelPdi_param_0];
	ld.param.u32 	%r2, [_Z10reluKernelPdi_param_1];
	mov.u32 	%r3, %ctaid.x;
	mov.u32 	%r4, %ntid.x;
	mov.u32 	%r5, %tid.x;
	mad.lo.s32 	%r1, %r3, %r4, %r5;
	setp.ge.s32 	%p1, %r1, %r2;
	@%p1 bra 	$L__BB2_2;
	cvta.to.global.u64 	%rd2, %rd1;
	mul.wide.s32 	%rd3, %r1, 8;
	add.s64 	%rd4, %rd2, %rd3;
	ld.global.f64 	%fd1, [%rd4];
	max.f64 	%fd2, %fd1, 0d0000000000000000;
	st.global.f64 	[%rd4], %fd2;
$L__BB2_2:
	ret;

}
	// .globl	_Z13softmaxKernelPdS_i
.visible .entry _Z13softmaxKernelPdS_i(
	.param .u64 .ptr .align 1 _Z13softmaxKernelPdS_i_param_0,
	.param .u64 .ptr .align 1 _Z13softmaxKernelPdS_i_param_1,
	.param .u32 _Z13softmaxKernelPdS_i_param_2
)
{
	.reg .pred 	%p<78>;
	.reg .b32 	%r<104>;
	.reg .b32 	%f<7>;
	.reg .b64 	%rd<44>;
	.reg .b64 	%fd<249>;

	ld.param.u64 	%rd23, [_Z13softmaxKernelPdS_i_param_0];
	ld.param.u64 	%rd24, [_Z13softmaxKernelPdS_i_param_1];
	ld.param.u32 	%r42, [_Z13softmaxKernelPdS_i_param_2];
	cvta.to.global.u64 	%rd1, %rd24;
	cvta.to.global.u64 	%rd2, %rd23;
	mov.u32 	%r43, %ctaid.x;
	mov.u32 	%r44, %ntid.x;
	mul.lo.s32 	%r45, %r43, %r44;
	mov.u32 	%r46, %tid.x;
	neg.s32 	%r47, %r46;
	setp.ne.s32 	%p1, %r45, %r47;
	@%p1 bra 	$L__BB3_73;
	ld.global.f64 	%fd225, [%rd2];
	setp.lt.s32 	%p2, %r42, 2;
	@%p2 bra 	$L__BB3_15;
	add.s32 	%r1, %r42, -1;
	add.s32 	%r49, %r42, -2;
	and.b32  	%r2, %r1, 15;
	setp.lt.u32 	%p3, %r49, 15;
	mov.b32 	%r94, 1;
	@%p3 bra 	$L__BB3_6;
	and.b32  	%r51, %r1, -16;
	neg.s32 	%r98, %r51;
	add.s64 	%rd39, %rd2, 64;
	mov.b32 	%r97, 0;
$L__BB3_4:
	.pragma "nounroll";
	ld.global.f64 	%fd68, [%rd39+-56];
	setp.gt.f64 	%p4, %fd68, %fd225;
	selp.f64 	%fd69, %fd68, %fd225, %p4;
	ld.global.f64 	%fd70, [%rd39+-48];
	setp.gt.f64 	%p5, %fd70, %fd69;
	selp.f64 	%fd71, %fd70, %fd69, %p5;
	ld.global.f64 	%fd72, [%rd39+-40];
	setp.gt.f64 	%p6, %fd72, %fd71;
	selp.f64 	%fd73, %fd72, %fd71, %p6;
	ld.global.f64 	%fd74, [%rd39+-32];
	setp.gt.f64 	%p7, %fd74, %fd73;
	selp.f64 	%fd75, %fd74, %fd73, %p7;
	ld.global.f64 	%fd76, [%rd39+-24];
	setp.gt.f64 	%p8, %fd76, %fd75;
	selp.f64 	%fd77, %fd76, %fd75, %p8;
	ld.global.f64 	%fd78, [%rd39+-16];
	setp.gt.f64 	%p9, %fd78, %fd77;
	selp.f64 	%fd79, %fd78, %fd77, %p9;
	ld.global.f64 	%fd80, [%rd39+-8];
	setp.gt.f64 	%p10, %fd80, %fd79;
	selp.f64 	%fd81, %fd80, %fd79, %p10;
	ld.global.f64 	%fd82, [%rd39];
	setp.gt.f64 	%p11, %fd82, %fd81;
	selp.f64 	%fd83, %fd82, %fd81, %p11;
	ld.global.f64 	%fd84, [%rd39+8];
	setp.gt.f64 	%p12, %fd84, %fd83;
	selp.f64 	%fd85, %fd84, %fd83, %p12;
	ld.global.f64 	%fd86, [%rd39+16];
	setp.gt.f64 	%p13, %fd86, %fd85;
	selp.f64 	%fd87, %fd86, %fd85, %p13;
	ld.global.f64 	%fd88, [%rd39+24];
	setp.gt.f64 	%p14, %fd88, %fd87;
	selp.f64 	%fd89, %fd88, %fd87, %p14;
	ld.global.f64 	%fd90, [%rd39+32];
	setp.gt.f64 	%p15, %fd90, %fd89;
	selp.f64 	%fd91, %fd90, %fd89, %p15;
	ld.global.f64 	%fd92, [%rd39+40];
	setp.gt.f64 	%p16, %fd92, %fd91;
	selp.f64 	%fd93, %fd92, %fd91, %p16;
	ld.global.f64 	%fd94, [%rd39+48];
	setp.gt.f64 	%p17, %fd94, %fd93;
	selp.f64 	%fd95, %fd94, %fd93, %p17;
	ld.global.f64 	%fd96, [%rd39+56];
	setp.gt.f64 	%p18, %fd96, %fd95;
	selp.f64 	%fd97, %fd96, %fd95, %p18;
	ld.global.f64 	%fd98, [%rd39+64];
	setp.gt.f64 	%p19, %fd98, %fd97;
	selp.f64 	%fd225, %fd98, %fd97, %p19;
	add.s32 	%r98, %r98, 16;
	add.s32 	%r97, %r97, 16;
	add.s64 	%rd39, %rd39, 128;
	setp.eq.s32 	%p20, %r98, 0;
	@%p20 bra 	$L__BB3_5;
	bra.uni 	$L__BB3_4;
$L__BB3_5:
	add.s32 	%r94, %r97, 1;
$L__BB3_6:
	setp.eq.s32 	%p21, %r2, 0;
	@%p21 bra 	$L__BB3_15;
	and.b32  	%r6, %r1, 7;
	setp.lt.u32 	%p22, %r2, 8;
	@%p22 bra 	$L__BB3_9;
	mul.wide.u32 	%rd25, %r94, 8;
	add.s64 	%rd26, %rd2, %rd25;
	ld.global.f64 	%fd100, [%rd26];
	setp.gt.f64 	%p23, %fd100, %fd225;
	selp.f64 	%fd101, %fd100, %fd225, %p23;
	ld.global.f64 	%fd102, [%rd26+8];
	setp.gt.f64 	%p24, %fd102, %fd101;
	selp.f64 	%fd103, %fd102, %fd101, %p24;
	ld.global.f64 	%fd104, [%rd26+16];
	setp.gt.f64 	%p25, %fd104, %fd103;
	selp.f64 	%fd105, %fd104, %fd103, %p25;
	ld.global.f64 	%fd106, [%rd26+24];
	setp.gt.f64 	%p26, %fd106, %fd105;
	selp.f64 	%fd107, %fd106, %fd105, %p26;
	ld.global.f64 	%fd108, [%rd26+32];
	setp.gt.f64 	%p27, %fd108, %fd107;
	selp.f64 	%fd109, %fd108, %fd107, %p27;
	ld.global.f64 	%fd110, [%rd26+40];
	setp.gt.f64 	%p28, %fd110, %fd109;
	selp.f64 	%fd111, %fd110, %fd109, %p28;
	ld.global.f64 	%fd112, [%rd26+48];
	setp.gt.f64 	%p29, %fd112, %fd111;
	selp.f64 	%fd113, %fd112, %fd111, %p29;
	ld.global.f64 	%fd114, [%rd26+56];
	setp.gt.f64 	%p30, %fd114, %fd113;
	selp.f64 	%fd225, %fd114, %fd113, %p30;
	add.s32 	%r94, %r94, 8;
$L__BB3_9:
	setp.eq.s32 	%p31, %r6, 0;
	@%p31 bra 	$L__BB3_15;
	and.b32  	%r9, %r1, 3;
	setp.lt.u32 	%p32, %r6, 4;
	@%p32 bra 	$L__BB3_12;
	mul.wide.u32 	%rd27, %r94, 8;
	add.s64 	%rd28, %rd2, %rd27;
	ld.global.f64 	%fd116, [%rd28];
	setp.gt.f64 	%p33, %fd116, %fd225;
	selp.f64 	%fd117, %fd116, %fd225, %p33;
	ld.global.f64 	%fd118, [%rd28+8];
	setp.gt.f64 	%p34, %fd118, %fd117;
	selp.f64 	%fd119, %fd118, %fd117, %p34;
	ld.global.f64 	%fd120, [%rd28+16];
	setp.gt.f64 	%p35, %fd120, %fd119;
	selp.f64 	%fd121, %fd120, %fd119, %p35;
	ld.global.f64 	%fd122, [%rd28+24];
	setp.gt.f64 	%p36, %fd122, %fd121;
	selp.f64 	%fd225, %fd122, %fd121, %p36;
	add.s32 	%r94, %r94, 4;
$L__BB3_12:
	setp.eq.s32 	%p37, %r9, 0;
	@%p37 bra 	$L__BB3_15;
	mul.wide.u32 	%rd29, %r94, 8;
	add.s64 	%rd38, %rd2, %rd29;
	neg.s32 	%r96, %r9;
$L__BB3_14:
	.pragma "nounroll";
	ld.global.f64 	%fd123, [%rd38];
	setp.gt.f64 	%p38, %fd123, %fd225;
	selp.f64 	%fd225, %fd123, %fd225, %p38;
	add.s64 	%rd38, %rd38, 8;
	add.s32 	%r96, %r96, 1;
	setp.ne.s32 	%p39, %r96, 0;
	@%p39 bra 	$L__BB3_14;
$L__BB3_15:
	setp.lt.s32 	%p40, %r42, 1;
	mov.f64 	%fd230, 0d0000000000000000;
	@%p40 bra 	$L__BB3_31;
	setp.eq.s32 	%p41, %r42, 1;
	mov.f64 	%fd230, 0d0000000000000000;
	mov.b64 	%rd40, 0;
	@%p41 bra 	$L__BB3_26;
	and.b32  	%r52, %r42, 2147483646;
	neg.s32 	%r99, %r52;
	add.s64 	%rd42, %rd1, 8;
	add.s64 	%rd41, %rd2, 8;
	mov.f64 	%fd230, 0d0000000000000000;
$L__BB3_18:
	ld.global.f64 	%fd128, [%rd41+-8];
	sub.f64 	%fd25, %fd128, %fd225;
	fma.rn.f64 	%fd129, %fd25, 0d3FF71547652B82FE, 0d4338000000000000;
	{
	.reg .b32 %temp; 
	mov.b64 	{%r27, %temp}, %fd129;
	}
	mov.f64 	%fd130, 0dC338000000000000;
	add.rn.f64 	%fd131, %fd129, %fd130;
	fma.rn.f64 	%fd132, %fd131, 0dBFE62E42FEFA39EF, %fd25;
	fma.rn.f64 	%fd133, %fd131, 0dBC7ABC9E3B39803F, %fd132;
	fma.rn.f64 	%fd134, %fd133, 0d3E5ADE1569CE2BDF, 0d3E928AF3FCA213EA;
	fma.rn.f64 	%fd135, %fd134, %fd133, 0d3EC71DEE62401315;
	fma.rn.f64 	%fd136, %fd135, %fd133, 0d3EFA01997C89EB71;
	fma.rn.f64 	%fd137, %fd136, %fd133, 0d3F2A01A014761F65;
	fma.rn.f64 	%fd138, %fd137, %fd133, 0d3F56C16C1852B7AF;
	fma.rn.f64 	%fd139, %fd138, %fd133, 0d3F81111111122322;
	fma.rn.f64 	%fd140, %fd139, %fd133, 0d3FA55555555502A1;
	fma.rn.f64 	%fd141, %fd140, %fd133, 0d3FC5555555555511;
	fma.rn.f64 	%fd142, %fd141, %fd133, 0d3FE000000000000B;
	fma.rn.f64 	%fd143, %fd142, %fd133, 0d3FF0000000000000;
	fma.rn.f64 	%fd144, %fd143, %fd133, 0d3FF0000000000000;
	{
	.reg .b32 %temp; 
	mov.b64 	{%r28, %temp}, %fd144;
	}
	{
	.reg .b32 %temp; 
	mov.b64 	{%temp, %r29}, %fd144;
	}
	shl.b32 	%r53, %r27, 20;
	add.s32 	%r54, %r53, %r29;
	mov.b64 	%fd232, {%r28, %r54};
	{
	.reg .b32 %temp; 
	mov.b64 	{%temp, %r55}, %fd25;
	}
	mov.b32 	%f4, %r55;
	abs.f32 	%f2, %f4;
	setp.lt.f32 	%p42, %f2, 0f4086232B;
	@%p42 bra 	$L__BB3_21;
	setp.lt.f64 	%p43, %fd25, 0d0000000000000000;
	add.f64 	%fd145, %fd25, 0d7FF0000000000000;
	selp.f64 	%fd232, 0d0000000000000000, %fd145, %p43;
	setp.geu.f32 	%p44, %f2, 0f40874800;
	@%p44 bra 	$L__BB3_21;
	shr.u32 	%r56, %r27, 31;
	add.s32 	%r57, %r27, %r56;
	shr.s32 	%r58, %r57, 1;
	shl.b32 	%r59, %r58, 20;
	add.s32 	%r60, %r29, %r59;
	mov.b64 	%fd146, {%r28, %r60};
	sub.s32 	%r61, %r27, %r58;
	shl.b32 	%r62, %r61, 20;
	add.s32 	%r63, %r62, 1072693248;
	mov.b32 	%r64, 0;
	mov.b64 	%fd147, {%r64, %r63};
	mul.f64 	%fd232, %fd147, %fd146;
$L__BB3_21:
	st.global.f64 	[%rd42+-8], %fd232;
	add.f64 	%fd30, %fd230, %fd232;
	ld.global.f64 	%fd148, [%rd41];
	sub.f64 	%fd31, %fd148, %fd225;
	fma.rn.f64 	%fd149, %fd31, 0d3FF71547652B82FE, 0d4338000000000000;
	{
	.reg .b32 %temp; 
	mov.b64 	{%r30, %temp}, %fd149;
	}
	mov.f64 	%fd150, 0dC338000000000000;
	add.rn.f64 	%fd151, %fd149, %fd150;
	fma.rn.f64 	%fd152, %fd151, 0dBFE62E42FEFA39EF, %fd31;
	fma.rn.f64 	%fd153, %fd151, 0dBC7ABC9E3B39803F, %fd152;
	fma.rn.f64 	%fd154, %fd153, 0d3E5ADE1569CE2BDF, 0d3E928AF3FCA213EA;
	fma.rn.f64 	%fd155, %fd154, %fd153, 0d3EC71DEE62401315;
	fma.rn.f64 	%fd156, %fd155, %fd153, 0d3EFA01997C89EB71;
	fma.rn.f64 	%fd157, %fd156, %fd153, 0d3F2A01A014761F65;
	fma.rn.f64 	%fd158, %fd157, %fd153, 0d3F56C16C1852B7AF;
	fma.rn.f64 	%fd159, %fd158, %fd153, 0d3F81111111122322;
	fma.rn.f64 	%fd160, %fd159, %fd153, 0d3FA55555555502A1;
	fma.rn.f64 	%fd161, %fd160, %fd153, 0d3FC5555555555511;
	fma.rn.f64 	%fd162, %fd161, %fd153, 0d3FE000000000000B;
	fma.rn.f64 	%fd163, %fd162, %fd153, 0d3FF0000000000000;
	fma.rn.f64 	%fd164, %fd163, %fd153, 0d3FF0000000000000;
	{
	.reg .b32 %temp; 
	mov.b64 	{%r31, %temp}, %fd164;
	}
	{
	.reg .b32 %temp; 
	mov.b64 	{%temp, %r32}, %fd164;
	}
	shl.b32 	%r65, %r30, 20;
	add.s32 	%r66, %r65, %r32;
	mov.b64 	%fd233, {%r31, %r66};
	{
	.reg .b32 %temp; 
	mov.b64 	{%temp, %r67}, %fd31;
	}
	mov.b32 	%f5, %r67;
	abs.f32 	%f3, %f5;
	setp.lt.f32 	%p45, %f3, 0f4086232B;
	@%p45 bra 	$L__BB3_24;
	setp.lt.f64 	%p46, %fd31, 0d0000000000000000;
	add.f64 	%fd165, %fd31, 0d7FF0000000000000;
	selp.f64 	%fd233, 0d0000000000000000, %fd165, %p46;
	setp.geu.f32 	%p47, %f3, 0f40874800;
	@%p47 bra 	$L__BB3_24;
	shr.u32 	%r68, %r30, 31;
	add.s32 	%r69, %r30, %r68;
	shr.s32 	%r70, %r69, 1;
	shl.b32 	%r71, %r70, 20;
	add.s32 	%r72, %r32, %r71;
	mov.b64 	%fd166, {%r31, %r72};
	sub.s32 	%r73, %r30, %r70;
	shl.b32 	%r74, %r73, 20;
	add.s32 	%r75, %r74, 1072693248;
	mov.b32 	%r76, 0;
	mov.b64 	%fd167, {%r76, %r75};
	mul.f64 	%fd233, %fd167, %fd166;
$L__BB3_24:
	st.global.f64 	[%rd42], %fd233;
	add.f64 	%fd230, %fd30, %fd233;
	add.s32 	%r99, %r99, 2;
	add.s64 	%rd42, %rd42, 16;
	add.s64 	%rd41, %rd41, 16;
	setp.eq.s32 	%p48, %r99, 0;
	@%p48 bra 	$L__BB3_25;
	bra.uni 	$L__BB3_18;
$L__BB3_25:
	cvt.u64.u32 	%rd40, %r52;
$L__BB3_26:
	and.b32  	%r78, %r42, 1;
	setp.eq.b32 	%p49, %r78, 1;
	not.pred 	%p50, %p49;
	@%p50 bra 	$L__BB3_31;
	shl.b64 	%rd31, %rd40, 3;
	add.s64 	%rd32, %rd2, %rd31;
	ld.global.f64 	%fd168, [%rd32];
	sub.f64 	%fd17, %fd168, %fd225;
	fma.rn.f64 	%fd169, %fd17, 0d3FF71547652B82FE, 0d4338000000000000;
	{
	.reg .b32 %temp; 
	mov.b64 	{%r20, %temp}, %fd169;
	}
	mov.f64 	%fd170, 0dC338000000000000;
	add.rn.f64 	%fd171, %fd169, %fd170;
	fma.rn.f64 	%fd172, %fd171, 0dBFE62E42FEFA39EF, %fd17;
	fma.rn.f64 	%fd173, %fd171, 0dBC7ABC9E3B39803F, %fd172;
	fma.rn.f64 	%fd174, %fd173, 0d3E5ADE1569CE2BDF, 0d3E928AF3FCA213EA;
	fma.rn.f64 	%fd175, %fd174, %fd173, 0d3EC71DEE62401315;
	fma.rn.f64 	%fd176, %fd175, %fd173, 0d3EFA01997C89EB71;
	fma.rn.f64 	%fd177, %fd176, %fd173, 0d3F2A01A014761F65;
	fma.rn.f64 	%fd178, %fd177, %fd173, 0d3F56C16C1852B7AF;
	fma.rn.f64 	%fd179, %fd178, %fd173, 0d3F81111111122322;
	fma.rn.f64 	%fd180, %fd179, %fd173, 0d3FA55555555502A1;
	fma.rn.f64 	%fd181, %fd180, %fd173, 0d3FC5555555555511;
	fma.rn.f64 	%fd182, %fd181, %fd173, 0d3FE000000000000B;
	fma.rn.f64 	%fd183, %fd182, %fd173, 0d3FF0000000000000;
	fma.rn.f64 	%fd184, %fd183, %fd173, 0d3FF0000000000000;
	{
	.reg .b32 %temp; 
	mov.b64 	{%r21, %temp}, %fd184;
	}
	{
	.reg .b32 %temp; 
	mov.b64 	{%temp, %r22}, %fd184;
	}
	shl.b32 	%r79, %r20, 20;
	add.s32 	%r80, %r79, %r22;
	mov.b64 	%fd229, {%r21, %r80};
	{
	.reg .b32 %temp; 
	mov.b64 	{%temp, %r81}, %fd17;
	}
	mov.b32 	%f6, %r81;
	abs.f32 	%f1, %f6;
	setp.lt.f32 	%p51, %f1, 0f4086232B;
	@%p51 bra 	$L__BB3_30;
	setp.lt.f64 	%p52, %fd17, 0d0000000000000000;
	add.f64 	%fd185, %fd17, 0d7FF0000000000000;
	selp.f64 	%fd229, 0d0000000000000000, %fd185, %p52;
	setp.geu.f32 	%p53, %f1, 0f40874800;
	@%p53 bra 	$L__BB3_30;
	shr.u32 	%r82, %r20, 31;
	add.s32 	%r83, %r20, %r82;
	shr.s32 	%r84, %r83, 1;
	shl.b32 	%r85, %r84, 20;
	add.s32 	%r86, %r22, %r85;
	mov.b64 	%fd186, {%r21, %r86};
	sub.s32 	%r87, %r20, %r84;
	shl.b32 	%r88, %r87, 20;
	add.s32 	%r89, %r88, 1072693248;
	mov.b32 	%r90, 0;
	mov.b64 	%fd187, {%r90, %r89};
	mul.f64 	%fd229, %fd187, %fd186;
$L__BB3_30:
	add.s64 	%rd34, %rd1, %rd31;
	st.global.f64 	[%rd34], %fd229;
	add.f64 	%fd230, %fd230, %fd229;
$L__BB3_31:
	setp.lt.s32 	%p54, %r42, 1;
	@%p54 bra 	$L__BB3_73;
	and.b32  	%r23, %r42, 7;
	setp.lt.u32 	%p55, %r42, 8;
	mov.b32 	%r101, 0;
	@%p55 bra 	$L__BB3_51;
	and.b32  	%r101, %r42, 2147483640;
	neg.s32 	%r100, %r101;
	add.s64 	%rd43, %rd1, 32;
$L__BB3_34:
	.pragma "nounroll";
	setp.leu.f64 	%p56, %fd230, 0d0000000000000000;
	mov.f64 	%fd234, 0d0000000000000000;
	@%p56 bra 	$L__BB3_36;
	ld.global.f64 	%fd189, [%rd43+-32];
	div.rn.f64 	%fd234, %fd189, %fd230;
$L__BB3_36:
	setp.leu.f64 	%p57, %fd230, 0d0000000000000000;
	st.global.f64 	[%rd43+-32], %fd234;
	mov.f64 	%fd235, 0d0000000000000000;
	@%p57 bra 	$L__BB3_38;
	ld.global.f64 	%fd191, [%rd43+-24];
	div.rn.f64 	%fd235, %fd191, %fd230;
$L__BB3_38:
	setp.leu.f64 	%p58, %fd230, 0d0000000000000000;
	st.global.f64 	[%rd43+-24], %fd235;
	mov.f64 	%fd236, 0d0000000000000000;
	@%p58 bra 	$L__BB3_40;
	ld.global.f64 	%fd193, [%rd43+-16];
	div.rn.f64 	%fd236, %fd193, %fd230;
$L__BB3_40:
	setp.leu.f64 	%p59, %fd230, 0d0000000000000000;
	st.global.f64 	[%rd43+-16], %fd236;
	mov.f64 	%fd237, 0d0000000000000000;
	@%p59 bra 	$L__BB3_42;
	ld.global.f64 	%fd195, [%rd43+-8];
	div.rn.f64 	%fd237, %fd195, %fd230;
$L__BB3_42:
	setp.leu.f64 	%p60, %fd230, 0d0000000000000000;
	st.global.f64 	[%rd43+-8], %fd237;
	mov.f64 	%fd238, 0d0000000000000000;
	@%p60 bra 	$L__BB3_44;
	ld.global.f64 	%fd197, [%rd43];
	div.rn.f64 	%fd238, %fd197, %fd230;
$L__BB3_44:
	setp.leu.f64 	%p61, %fd230, 0d0000000000000000;
	st.global.f64 	[%rd43], %fd238;
	mov.f64 	%fd239, 0d0000000000000000;
	@%p61 bra 	$L__BB3_46;
	ld.global.f64 	%fd199, [%rd43+8];
	div.rn.f64 	%fd239, %fd199, %fd230;
$L__BB3_46:
	setp.leu.f64 	%p62, %fd230, 0d0000000000000000;
	st.global.f64 	[%rd43+8], %fd239;
	mov.f64 	%fd240, 0d0000000000000000;
	@%p62 bra 	$L__BB3_48;
	ld.global.f64 	%fd201, [%rd43+16];
	div.rn.f64 	%fd240, %fd201, %fd230;
$L__BB3_48:
	setp.leu.f64 	%p63, %fd230, 0d0000000000000000;
	st.global.f64 	[%rd43+16], %fd240;
	mov.f64 	%fd241, 0d0000000000000000;
	@%p63 bra 	$L__BB3_50;
	ld.global.f64 	%fd203, [%rd43+24];
	div.rn.f64 	%fd241, %fd203, %fd230;
$L__BB3_50:
	st.global.f64 	[%rd43+24], %fd241;
	add.s32 	%r100, %r100, 8;
	add.s64 	%rd43, %rd43, 64;
	setp.ne.s32 	%p64, %r100, 0;
	@%p64 bra 	$L__BB3_34;
$L__BB3_51:
	setp.eq.s32 	%p65, %r23, 0;
	@%p65 bra 	$L__BB3_73;
	and.b32  	%r37, %r42, 3;
	setp.lt.u32 	%p66, %r23, 4;
	@%p66 bra 	$L__BB3_62;
	setp.leu.f64 	%p67, %fd230, 0d0000000000000000;
	mul.wide.u32 	%rd35, %r101, 8;
	add.s64 	%rd20, %rd1, %rd35;
	mov.f64 	%fd242, 0d0000000000000000;
	@%p67 bra 	$L__BB3_55;
	ld.global.f64 	%fd205, [%rd20];
	div.rn.f64 	%fd242, %fd205, %fd230;
$L__BB3_55:
	setp.leu.f64 	%p68, %fd230, 0d0000000000000000;
	st.global.f64 	[%rd20], %fd242;
	mov.f64 	%fd243, 0d0000000000000000;
	@%p68 bra 	$L__BB3_57;
	ld.global.f64 	%fd207, [%rd20+8];
	div.rn.f64 	%fd243, %fd207, %fd230;
$L__BB3_57:
	setp.leu.f64 	%p69, %fd230, 0d0000000000000000;
	st.global.f64 	[%rd20+8], %fd243;
	mov.f64 	%fd244, 0d0000000000000000;
	@%p69 bra 	$L__BB3_59;
	ld.global.f64 	%fd209, [%rd20+16];
	div.rn.f64 	%fd244, %fd209, %fd230;
$L__BB3_59:
	setp.leu.f64 	%p70, %fd230, 0d0000000000000000;
	st.global.f64 	[%rd20+16], %fd244;
	mov.f64 	%fd245, 0d0000000000000000;
	@%p70 bra 	$L__BB3_61;
	ld.global.f64 	%fd211, [%rd20+24];
	div.rn.f64 	%fd245, %fd211, %fd230;
$L__BB3_61:
	st.global.f64 	[%rd20+24], %fd245;
	add.s32 	%r101, %r101, 4;
$L__BB3_62:
	setp.eq.s32 	%p71, %r37, 0;
	@%p71 bra 	$L__BB3_73;
	setp.eq.s32 	%p72, %r37, 1;
	@%p72 bra 	$L__BB3_69;
	setp.leu.f64 	%p73, %fd230, 0d0000000000000000;
	mul.wide.u32 	%rd36, %r101, 8;
	add.s64 	%rd21, %rd1, %rd36;
	mov.f64 	%fd246, 0d0000000000000000;
	@%p73 bra 	$L__BB3_66;
	ld.global.f64 	%fd213, [%rd21];
	div.rn.f64 	%fd246, %fd213, %fd230;
$L__BB3_66:
	setp.leu.f64 	%p74, %fd230, 0d0000000000000000;
	st.global.f64 	[%rd21], %fd246;
	mov.f64 	%fd247, 0d0000000000000000;
	@%p74 bra 	$L__BB3_68;
	ld.global.f64 	%fd215, [%rd21+8];
	div.rn.f64 	%fd247, %fd215, %fd230;
$L__BB3_68:
	st.global.f64 	[%rd21+8], %fd247;
	add.s32 	%r101, %r101, 2;
$L__BB3_69:
	and.b32  	%r92, %r42, 1;
	setp.eq.b32 	%p75, %r92, 1;
	not.pred 	%p76, %p75;
	@%p76 bra 	$L__BB3_73;
	setp.leu.f64 	%p77, %fd230, 0d0000000000000000;
	mul.wide.u32 	%rd37, %r101, 8;
	add.s64 	%rd22, %rd1, %rd37;
	mov.f64 	%fd248, 0d0000000000000000;
	@%p77 bra 	$L__BB3_72;
	ld.global.f64 	%fd217, [%rd22];
	div.rn.f64 	%fd248, %fd217, %fd230;
$L__BB3_72:
	st.global.f64 	[%rd22], %fd248;
$L__BB3_73:
	ret;

}
	// .globl	_Z23computeOutputGradKernelPdS_S_i
.visible .entry _Z23computeOutputGradKernelPdS_S_i(
	.param .u64 .ptr .align 1 _Z23computeOutputGradKernelPdS_S_i_param_0,
	.param .u64 .ptr .align 1 _Z23computeOutputGradKernelPdS_S_i_param_1,
	.param .u64 .ptr .align 1 _Z23computeOutputGradKernelPdS_S_i_param_2,
	.param .u32 _Z23computeOutputGradKernelPdS_S_i_param_3
)
{
	.reg .pred 	%p<2>;
	.reg .b32 	%r<6>;
	.reg .b64 	%rd<11>;
	.reg .b64 	%fd<4>;

	ld.param.u64 	%rd1, [_Z23computeOutputGradKernelPdS_S_i_param_0];
	ld.param.u64 	%rd2, [_Z23computeOutputGradKernelPdS_S_i_param_1];
	ld.param.u64 	%rd3, [_Z23computeOutputGradKernelPdS_S_i_param_2];
	ld.param.u32 	%r2, [_Z23computeOutputGradKernelPdS_S_i_param_3];
	mov.u32 	%r3, %ctaid.x;
	mov.u32 	%r4, %ntid.x;
	mov.u32 	%r5, %tid.x;
	mad.lo.s32 	%r1, %r3, %r4, %r5;
	setp.ge.s32 	%p1, %r1, %r2;
	@%p1 bra 	$L__BB4_2;
	cvta.to.global.u64 	%rd4, %rd1;
	cvta.to.global.u64 	%rd5, %rd2;
	cvta.to.global.u64 	%rd6, %rd3;
	mul.wide.s32 	%rd7, %r1, 8;
	add.s64 	%rd8, %rd4, %rd7;
	ld.global.f64 	%fd1, [%rd8];
	add.s64 	%rd9, %rd5, %rd7;
	ld.global.f64 	%fd2, [%rd9];
	sub.f64 	%fd3, %fd1, %fd2;
	add.s64 	%rd10, %rd6, %rd7;
	st.global.f64 	[%rd10], %fd3;
$L__BB4_2:
	ret;

}
	// .globl	_Z23computeHiddenGradKernelPdS_S_S_ii
.visible .entry _Z23computeHiddenGradKernelPdS_S_S_ii(
	.param .u64 .ptr .align 1 _Z23computeHiddenGradKernelPdS_S_S_ii_param_0,
	.param .u64 .ptr .align 1 _Z23computeHiddenGradKernelPdS_S_S_ii_param_1,
	.param .u64 .ptr .align 1 _Z23computeHiddenGradKernelPdS_S_S_ii_param_2,
	.param .u64 .ptr .align 1 _Z23computeHiddenGradKernelPdS_S_S_ii_param_3,
	.param .u32 _Z23computeHiddenGradKernelPdS_S_S_ii_param_4,
	.param .u32 _Z23computeHiddenGradKernelPdS_S_S_ii_param_5
)
{
	.reg .pred 	%p<12>;
	.reg .b32 	%r<38>;
	.reg .b64 	%rd<61>;
	.reg .b64 	%fd<115>;

	ld.param.u64 	%rd11, [_Z23computeHiddenGradKernelPdS_S_S_ii_param_0];
	ld.param.u64 	%rd12, [_Z23computeHiddenGradKernelPdS_S_S_ii_param_1];
	ld.param.u64 	%rd9, [_Z23computeHiddenGradKernelPdS_S_S_ii_param_2];
	ld.param.u64 	%rd10, [_Z23computeHiddenGradKernelPdS_S_S_ii_param_3];
	ld.param.u32 	%r23, [_Z23computeHiddenGradKernelPdS_S_S_ii_param_4];
	ld.param.u32 	%r24, [_Z23computeHiddenGradKernelPdS_S_S_ii_param_5];
	cvta.to.global.u64 	%rd1, %rd12;
	cvta.to.global.u64 	%rd2, %rd11;
	mov.u32 	%r25, %ctaid.x;
	mov.u32 	%r26, %ntid.x;
	mov.u32 	%r27, %tid.x;
	mad.lo.s32 	%r1, %r25, %r26, %r27;
	setp.ge.s32 	%p1, %r1, %r23;
	@%p1 bra 	$L__BB5_15;
	setp.lt.s32 	%p2, %r24, 1;
	mov.f64 	%fd114, 0d0000000000000000;
	@%p2 bra 	$L__BB5_14;
	and.b32  	%r2, %r24, 15;
	setp.lt.u32 	%p3, %r24, 16;
	mov.f64 	%fd114, 0d0000000000000000;
	mov.b32 	%r34, 0;
	@%p3 bra 	$L__BB5_5;
	and.b32  	%r34, %r24, 2147483632;
	neg.s32 	%r32, %r34;
	shl.b32 	%r5, %r23, 4;
	add.s64 	%rd59, %rd1, 64;
	mov.f64 	%fd114, 0d0000000000000000;
	mul.wide.s32 	%rd15, %r23, 8;
	mov.u32 	%r31, %r1;
$L__BB5_4:
	.pragma "nounroll";
	mul.wide.s32 	%rd13, %r31, 8;
	add.s64 	%rd14, %rd2, %rd13;
	ld.global.f64 	%fd18, [%rd14];
	ld.global.f64 	%fd19, [%rd59+-64];
	fma.rn.f64 	%fd20, %fd18, %fd19, %fd114;
	add.s64 	%rd16, %rd14, %rd15;
	ld.global.f64 	%fd21, [%rd16];
	ld.global.f64 	%fd22, [%rd59+-56];
	fma.rn.f64 	%fd23, %fd21, %fd22, %fd20;
	add.s64 	%rd17, %rd16, %rd15;
	ld.global.f64 	%fd24, [%rd17];
	ld.global.f64 	%fd25, [%rd59+-48];
	fma.rn.f64 	%fd26, %fd24, %fd25, %fd23;
	add.s64 	%rd18, %rd17, %rd15;
	ld.global.f64 	%fd27, [%rd18];
	ld.global.f64 	%fd28, [%rd59+-40];
	fma.rn.f64 	%fd29, %fd27, %fd28, %fd26;
	add.s64 	%rd19, %rd18, %rd15;
	ld.global.f64 	%fd30, [%rd19];
	ld.global.f64 	%fd31, [%rd59+-32];
	fma.rn.f64 	%fd32, %fd30, %fd31, %fd29;
	add.s64 	%rd20, %rd19, %rd15;
	ld.global.f64 	%fd33, [%rd20];
	ld.global.f64 	%fd34, [%rd59+-24];
	fma.rn.f64 	%fd35, %fd33, %fd34, %fd32;
	add.s64 	%rd21, %rd20, %rd15;
	ld.global.f64 	%fd36, [%rd21];
	ld.global.f64 	%fd37, [%rd59+-16];
	fma.rn.f64 	%fd38, %fd36, %fd37, %fd35;
	add.s64 	%rd22, %rd21, %rd15;
	ld.global.f64 	%fd39, [%rd22];
	ld.global.f64 	%fd40, [%rd59+-8];
	fma.rn.f64 	%fd41, %fd39, %fd40, %fd38;
	add.s64 	%rd23, %rd22, %rd15;
	ld.global.f64 	%fd42, [%rd23];
	ld.global.f64 	%fd43, [%rd59];
	fma.rn.f64 	%fd44, %fd42, %fd43, %fd41;
	add.s64 	%rd24, %rd23, %rd15;
	ld.global.f64 	%fd45, [%rd24];
	ld.global.f64 	%fd46, [%rd59+8];
	fma.rn.f64 	%fd47, %fd45, %fd46, %fd44;
	add.s64 	%rd25, %rd24, %rd15;
	ld.global.f64 	%fd48, [%rd25];
	ld.global.f64 	%fd49, [%rd59+16];
	fma.rn.f64 	%fd50, %fd48, %fd49, %fd47;
	add.s64 	%rd26, %rd25, %rd15;
	ld.global.f64 	%fd51, [%rd26];
	ld.global.f64 	%fd52, [%rd59+24];
	fma.rn.f64 	%fd53, %fd51, %fd52, %fd50;
	add.s64 	%rd27, %rd26, %rd15;
	ld.global.f64 	%fd54, [%rd27];
	ld.global.f64 	%fd55, [%rd59+32];
	fma.rn.f64 	%fd56, %fd54, %fd55, %fd53;
	add.s64 	%rd28, %rd27, %rd15;
	ld.global.f64 	%fd57, [%rd28];
	ld.global.f64 	%fd58, [%rd59+40];
	fma.rn.f64 	%fd59, %fd57, %fd58, %fd56;
	add.s64 	%rd29, %rd28, %rd15;
	ld.global.f64 	%fd60, [%rd29];
	ld.global.f64 	%fd61, [%rd59+48];
	fma.rn.f64 	%fd62, %fd60, %fd61, %fd59;
	add.s64 	%rd30, %rd29, %rd15;
	ld.global.f64 	%fd63, [%rd30];
	ld.global.f64 	%fd64, [%rd59+56];
	fma.rn.f64 	%fd114, %fd63, %fd64, %fd62;
	add.s32 	%r32, %r32, 16;
	add.s32 	%r31, %r31, %r5;
	add.s64 	%rd59, %rd59, 128;
	setp.ne.s32 	%p4, %r32, 0;
	@%p4 bra 	$L__BB5_4;
$L__BB5_5:
	setp.eq.s32 	%p5, %r2, 0;
	@%p5 bra 	$L__BB5_14;
	and.b32  	%r11, %r24, 7;
	setp.lt.u32 	%p6, %r2, 8;
	@%p6 bra 	$L__BB5_8;
	mad.lo.s32 	%r29, %r34, %r23, %r1;
	mul.wide.s32 	%rd31, %r29, 8;
	add.s64 	%rd32, %rd2, %rd31;
	ld.global.f64 	%fd66, [%rd32];
	mul.wide.u32 	%rd33, %r34, 8;
	add.s64 	%rd34, %rd1, %rd33;
	ld.global.f64 	%fd67, [%rd34];
	fma.rn.f64 	%fd68, %fd66, %fd67, %fd114;
	mul.wide.s32 	%rd35, %r23, 8;
	add.s64 	%rd36, %rd32, %rd35;
	ld.global.f64 	%fd69, [%rd36];
	ld.global.f64 	%fd70, [%rd34+8];
	fma.rn.f64 	%fd71, %fd69, %fd70, %fd68;
	add.s64 	%rd37, %rd36, %rd35;
	ld.global.f64 	%fd72, [%rd37];
	ld.global.f64 	%fd73, [%rd34+16];
	fma.rn.f64 	%fd74, %fd72, %fd73, %fd71;
	add.s64 	%rd38, %rd37, %rd35;
	ld.global.f64 	%fd75, [%rd38];
	ld.global.f64 	%fd76, [%rd34+24];
	fma.rn.f64 	%fd77, %fd75, %fd76, %fd74;
	add.s64 	%rd39, %rd38, %rd35;
	ld.global.f64 	%fd78, [%rd39];
	ld.global.f64 	%fd79, [%rd34+32];
	fma.rn.f64 	%fd80, %fd78, %fd79, %fd77;
	add.s64 	%rd40, %rd39, %rd35;
	ld.global.f64 	%fd81, [%rd40];
	ld.global.f64 	%fd82, [%rd34+40];
	fma.rn.f64 	%fd83, %fd81, %fd82, %fd80;
	add.s64 	%rd41, %rd40, %rd35;
	ld.global.f64 	%fd84, [%rd41];
	ld.global.f64 	%fd85, [%rd34+48];
	fma.rn.f64 	%fd86, %fd84, %fd85, %fd83;
	add.s64 	%rd42, %rd41, %rd35;
	ld.global.f64 	%fd87, [%rd42];
	ld.global.f64 	%fd88, [%rd34+56];
	fma.rn.f64 	%fd114, %fd87, %fd88, %fd86;
	add.s32 	%r34, %r34, 8;
$L__BB5_8:
	setp.eq.s32 	%p7, %r11, 0;
	@%p7 bra 	$L__BB5_14;
	and.b32  	%r14, %r24, 3;
	setp.lt.u32 	%p8, %r11, 4;
	@%p8 bra 	$L__BB5_11;
	mad.lo.s32 	%r30, %r34, %r23, %r1;
	mul.wide.s32 	%rd43, %r30, 8;
	add.s64 	%rd44, %rd2, %rd43;
	ld.global.f64 	%fd90, [%rd44];
	mul.wide.u32 	%rd45, %r34, 8;
	add.s64 	%rd46, %rd1, %rd45;
	ld.global.f64 	%fd91, [%rd46];
	fma.rn.f64 	%fd92, %fd90, %fd91, %fd114;
	mul.wide.s32 	%rd47, %r23, 8;
	add.s64 	%rd48, %rd44, %rd47;
	ld.global.f64 	%fd93, [%rd48];
	ld.global.f64 	%fd94, [%rd46+8];
	fma.rn.f64 	%fd95, %fd93, %fd94, %fd92;
	add.s64 	%rd49, %rd48, %rd47;
	ld.global.f64 	%fd96, [%rd49];
	ld.global.f64 	%fd97, [%rd46+16];
	fma.rn.f64 	%fd98, %fd96, %fd97, %fd95;
	add.s64 	%rd50, %rd49, %rd47;
	ld.global.f64 	%fd99, [%rd50];
	ld.global.f64 	%fd100, [%rd46+24];
	fma.rn.f64 	%fd114, %fd99, %fd100, %fd98;
	add.s32 	%r34, %r34, 4;
$L__BB5_11:
	setp.eq.s32 	%p9, %r14, 0;
	@%p9 bra 	$L__BB5_14;
	mul.wide.u32 	%rd51, %r34, 8;
	add.s64 	%rd60, %rd1, %rd51;
	mad.lo.s32 	%r37, %r34, %r23, %r1;
	neg.s32 	%r36, %r14;
$L__BB5_13:
	.pragma "nounroll";
	mul.wide.s32 	%rd52, %r37, 8;
	add.s64 	%rd53, %rd2, %rd52;
	ld.global.f64 	%fd101, [%rd53];
	ld.global.f64 	%fd102, [%rd60];
	fma.rn.f64 	%fd114, %fd101, %fd102, %fd114;
	add.s64 	%rd60, %rd60, 8;
	add.s32 	%r37, %r37, %r23;
	add.s32 	%r36, %r36, 1;
	setp.ne.s32 	%p10, %r36, 0;
	@%p10 bra 	$L__BB5_13;
$L__BB5_14:
	cvta.to.global.u64 	%rd54, %rd10;
	mul.wide.s32 	%rd55, %r1, 8;
	add.s64 	%rd56, %rd54, %rd55;
	ld.global.f64 	%fd103, [%rd56];
	setp.gt.f64 	%p11, %fd103, 0d0000000000000000;
	selp.f64 	%fd104, 0d3FF0000000000000, 0d0000000000000000, %p11;
	mul.f64 	%fd105, %fd114, %fd104;
	cvta.to.global.u64 	%rd57, %rd9;
	add.s64 	%rd58, %rd57, %rd55;
	st.global.f64 	[%rd58], %fd105;
$L__BB5_15:
	ret;

}
	// .globl	_Z19updateWeightsKernelPdS_S_dii
.visible .entry _Z19updateWeightsKernelPdS_S_dii(
	.param .u64 .ptr .align 1 _Z19updateWeightsKernelPdS_S_dii_param_0,
	.param .u64 .ptr .align 1 _Z19updateWeightsKernelPdS_S_dii_param_1,
	.param .u64 .ptr .align 1 _Z19updateWeightsKernelPdS_S_dii_param_2,
	.param .f64 _Z19updateWeightsKernelPdS_S_dii_param_3,
	.param .u32 _Z19updateWeightsKernelPdS_S_dii_param_4,
	.param .u32 _Z19updateWeightsKernelPdS_S_dii_param_5
)
{
	.reg .pred 	%p<4>;
	.reg .b32 	%r<12>;
	.reg .b64 	%rd<13>;
	.reg .b64 	%fd<8>;

	ld.param.u64 	%rd1, [_Z19updateWeightsKernelPdS_S_dii_param_0];
	ld.param.u64 	%rd2, [_Z19updateWeightsKernelPdS_S_dii_param_1];
	ld.param.u64 	%rd3, [_Z19updateWeightsKernelPdS_S_dii_param_2];
	ld.param.f64 	%fd1, [_Z19updateWeightsKernelPdS_S_dii_param_3];
	ld.param.u32 	%r4, [_Z19updateWeightsKernelPdS_S_dii_param_4];
	ld.param.u32 	%r3, [_Z19updateWeightsKernelPdS_S_dii_param_5];
	mov.u32 	%r5, %ctaid.y;
	mov.u32 	%r6, %ntid.y;
	mov.u32 	%r7, %tid.y;
	mad.lo.s32 	%r1, %r5, %r6, %r7;
	mov.u32 	%r8, %ctaid.x;
	mov.u32 	%r9, %ntid.x;
	mov.u32 	%r10, %tid.x;
	mad.lo.s32 	%r2, %r8, %r9, %r10;
	setp.ge.s32 	%p1, %r1, %r4;
	setp.ge.s32 	%p2, %r2, %r3;
	or.pred  	%p3, %p1, %p2;
	@%p3 bra 	$L__BB6_2;
	cvta.to.global.u64 	%rd4, %rd2;
	cvta.to.global.u64 	%rd5, %rd3;
	cvta.to.global.u64 	%rd6, %rd1;
	mul.wide.u32 	%rd7, %r1, 8;
	add.s64 	%rd8, %rd4, %rd7;
	ld.global.f64 	%fd2, [%rd8];
	mul.f64 	%fd3, %fd1, %fd2;
	mul.wide.s32 	%rd9, %r2, 8;
	add.s64 	%rd10, %rd5, %rd9;
	ld.global.f64 	%fd4, [%rd10];
	mul.f64 	%fd5, %fd3, %fd4;
	mad.lo.s32 	%r11, %r3, %r1, %r2;
	mul.wide.s32 	%rd11, %r11, 8;
	add.s64 	%rd12, %rd6, %rd11;
	ld.global.f64 	%fd6, [%rd12];
	sub.f64 	%fd7, %fd6, %fd5;
	st.global.f64 	[%rd12], %fd7;
$L__BB6_2:
	ret;

}
	// .globl	_Z16updateBiasKernelPdS_di
.visible .entry _Z16updateBiasKernelPdS_di(
	.param .u64 .ptr .align 1 _Z16updateBiasKernelPdS_di_param_0,
	.param .u64 .ptr .align 1 _Z16updateBiasKernelPdS_di_param_1,
	.param .f64 _Z16updateBiasKernelPdS_di_param_2,
	.param .u32 _Z16updateBiasKernelPdS_di_param_3
)
{
	.reg .pred 	%p<2>;
	.reg .b32 	%r<6>;
	.reg .b64 	%rd<8>;
	.reg .b64 	%fd<6>;

	ld.param.u64 	%rd1, [_Z16updateBiasKernelPdS_di_param_0];
	ld.param.u64 	%rd2, [_Z16updateBiasKernelPdS_di_param_1];
	ld.param.f64 	%fd1, [_Z16updateBiasKernelPdS_di_param_2];
	ld.param.u32 	%r2, [_Z16updateBiasKernelPdS_di_param_3];
	mov.u32 	%r3, %ctaid.x;
	mov.u32 	%r4, %ntid.x;
	mov.u32 	%r5, %tid.x;
	mad.lo.s32 	%r1, %r3, %r4, %r5;
	setp.ge.s32 	%p1, %r1, %r2;
	@%p1 bra 	$L__BB7_2;
	cvta.to.global.u64 	%rd3, %rd2;
	cvta.to.global.u64 	%rd4, %rd1;
	mul.wide.s32 	%rd5, %r1, 8;
	add.s64 	%rd6, %rd3, %rd5;
	ld.global.f64 	%fd2, [%rd6];
	mul.f64 	%fd3, %fd1, %fd2;
	add.s64 	%rd7, %rd4, %rd5;
	ld.global.f64 	%fd4, [%rd7];
	sub.f64 	%fd5, %fd4, %fd3;
	st.global.f64 	[%rd7], %fd5;
$L__BB7_2:
	ret;

}


// ===== COMPILED SASS (sm_100) =====

	.target	sm_100

	.elftype	@"ET_EXEC"


//--------------------- .note.nv.tkinfo           --------------------------
	.section	.note.nv.tkinfo,"",@"SHT_NOTE"
	.sectionflags	@"SHF_NOTE_NV_TKINFO"
	.tkinfo
        /*0018*/ 	.word	0x00000002
        /*0030*/ 	.string	""
        /*0030*/ 	.string	"ptxas"
        /*0030*/ 	.string	"Cuda compilation tools, release 13.0, V13.0.88"
        /*0030*/ 	.string	"Build cuda_13.0.r13.0/compiler.36424714_0"
        /*0030*/ 	.string	"-arch sm_100 -m 64 "



//--------------------- .note.nv.cuinfo           --------------------------
	.section	.note.nv.cuinfo,"",@"SHT_NOTE"
	.sectionflags	@"SHF_NOTE_NV_CUINFO"
        /*0018*/ 	.short	0x0002
        /*001a*/ 	.short	0x0064
        /*001c*/ 	.short	0x0082
	.zero		2


//--------------------- .nv.info                  --------------------------
	.section	.nv.info,"",@"SHT_CUDA_INFO"
	.align	4


	//----- nvinfo : EIATTR_REGCOUNT
	.align		4
        /*0000*/ 	.byte	0x04, 0x2f
        /*0002*/ 	.short	(.L_1 - .L_0)
	.align		4
.L_0:
        /*0004*/ 	.word	index@(_Z15matrixMulKernelPdS_S_iii)
        /*0008*/ 	.word	0x00000020


	//----- nvinfo : EIATTR_FRAME_SIZE
	.align		4
.L_1:
        /*000c*/ 	.byte	0x04, 0x11
        /*000e*/ 	.short	(.L_3 - .L_2)
	.align		4
.L_2:
        /*0010*/ 	.word	index@(_Z15matrixMulKernelPdS_S_iii)
        /*0014*/ 	.word	0x00000000


	//----- nvinfo : EIATTR_REGCOUNT
	.align		4
.L_3:
        /*0018*/ 	.byte	0x04, 0x2f
        /*001a*/ 	.short	(.L_5 - .L_4)
	.align		4
.L_4:
        /*001c*/ 	.word	index@(_Z13addBiasKernelPdS_ii)
        /*0020*/ 	.word	0x0000000c


	//----- nvinfo : EIATTR_FRAME_SIZE
	.align		4
.L_5:
        /*0024*/ 	.byte	0x04, 0x11
        /*0026*/ 	.short	(.L_7 - .L_6)
	.align		4
.L_6:
        /*0028*/ 	.word	index@(_Z13addBiasKernelPdS_ii)
        /*002c*/ 	.word	0x00000000


	//----- nvinfo : EIATTR_REGCOUNT
	.align		4
.L_7:
        /*0030*/ 	.byte	0x04, 0x2f
        /*0032*/ 	.short	(.L_9 - .L_8)
	.align		4
.L_8:
        /*0034*/ 	.word	index@(_Z10reluKernelPdi)
        /*0038*/ 	.word	0x0000000c


	//----- nvinfo : EIATTR_FRAME_SIZE
	.align		4
.L_9:
        /*003c*/ 	.byte	0x04, 0x11
        /*003e*/ 	.short	(.L_11 - .L_10)
	.align		4
.L_10:
        /*0040*/ 	.word	index@(_Z10reluKernelPdi)
        /*0044*/ 	.word	0x00000000


	//----- nvinfo : EIATTR_REGCOUNT
	.align		4
.L_11:
        /*0048*/ 	.byte	0x04, 0x2f
        /*004a*/ 	.short	(.L_13 - .L_12)
	.align		4
.L_12:
        /*004c*/ 	.word	index@(_Z13softmaxKernelPdS_i)
        /*0050*/ 	.word	0x0000001e


	//----- nvinfo : EIATTR_FRAME_SIZE
	.align		4
.L_13:
        /*0054*/ 	.byte	0x04, 0x11
        /*0056*/ 	.short	(.L_15 - .L_14)
	.align		4
.L_14:
        /*0058*/ 	.word	index@($__internal_0_$__cuda_sm20_div_rn_f64_full)
        /*005c*/ 	.word	0x00000000


	//----- nvinfo : EIATTR_FRAME_SIZE
	.align		4
.L_15:
        /*0060*/ 	.byte	0x04, 0x11
        /*0062*/ 	.short	(.L_17 - .L_16)
	.align		4
.L_16:
        /*0064*/ 	.word	index@(_Z13softmaxKernelPdS_i)
        /*0068*/ 	.word	0x00000000


	//----- nvinfo : EIATTR_REGCOUNT
	.align		4
.L_17:
        /*006c*/ 	.byte	0x04, 0x2f
        /*006e*/ 	.short	(.L_19 - .L_18)
	.align		4
.L_18:
        /*0070*/ 	.word	index@(_Z23computeOutputGradKernelPdS_S_i)
        /*0074*/ 	.word	0x0000000e


	//----- nvinfo : EIATTR_FRAME_SIZE
	.align		4
.L_19:
        /*0078*/ 	.byte	0x04, 0x11
        /*007a*/ 	.short	(.L_21 - .L_20)
	.align		4
.L_20:
        /*007c*/ 	.word	index@(_Z23computeOutputGradKernelPdS_S_i)
        /*0080*/ 	.word	0x00000000


	//----- nvinfo : EIATTR_REGCOUNT
	.align		4
.L_21:
        /*0084*/ 	.byte	0x04, 0x2f
        /*0086*/ 	.short	(.L_23 - .L_22)
	.align		4
.L_22:
        /*0088*/ 	.word	index@(_Z23computeHiddenGradKernelPdS_S_S_ii)
        /*008c*/ 	.word	0x00000020


	//----- nvinfo : EIATTR_FRAME_SIZE
	.align		4
.L_23:
        /*0090*/ 	.byte	0x04, 0x11
        /*0092*/ 	.short	(.L_25 - .L_24)
	.align		4
.L_24:
        /*0094*/ 	.word	index@(_Z23computeHiddenGradKernelPdS_S_S_ii)
        /*0098*/ 	.word	0x00000000


	//----- nvinfo : EIATTR_REGCOUNT
	.align		4
.L_25:
        /*009c*/ 	.byte	0x04, 0x2f
        /*009e*/ 	.short	(.L_27 - .L_26)
	.align		4
.L_26:
        /*00a0*/ 	.word	index@(_Z19updateWeightsKernelPdS_S_dii)
        /*00a4*/ 	.word	0x0000000e


	//----- nvinfo : EIATTR_FRAME_SIZE
	.align		4
.L_27:
        /*00a8*/ 	.byte	0x04, 0x11
        /*00aa*/ 	.short	(.L_29 - .L_28)
	.align		4
.L_28:
        /*00ac*/ 	.word	index@(_Z19updateWeightsKernelPdS_S_dii)
        /*00b0*/ 	.word	0x00000000


	//----- nvinfo : EIATTR_REGCOUNT
	.align		4
.L_29:
        /*00b4*/ 	.byte	0x04, 0x2f
        /*00b6*/ 	.short	(.L_31 - .L_30)
	.align		4
.L_30:
        /*00b8*/ 	.word	index@(_Z16updateBiasKernelPdS_di)
        /*00bc*/ 	.word	0x0000000a


	//----- nvinfo : EIATTR_FRAME_SIZE
	.align		4
.L_31:
        /*00c0*/ 	.byte	0x04, 0x11
        /*00c2*/ 	.short	(.L_33 - .L_32)
	.align		4
.L_32:
        /*00c4*/ 	.word	index@(_Z16updateBiasKernelPdS_di)
        /*00c8*/ 	.word	0x00000000


	//----- nvinfo : EIATTR_MIN_STACK_SIZE
	.align		4
.L_33:
        /*00cc*/ 	.byte	0x04, 0x12
        /*00ce*/ 	.short	(.L_35 - .L_34)
	.align		4
.L_34:
        /*00d0*/ 	.word	index@(_Z16updateBiasKernelPdS_di)
        /*00d4*/ 	.word	0x00000000


	//----- nvinfo : EIATTR_MIN_STACK_SIZE
	.align		4
.L_35:
        /*00d8*/ 	.byte	0x04, 0x12
        /*00da*/ 	.short	(.L_37 - .L_36)
	.align		4
.L_36:
        /*00dc*/ 	.word	index@(_Z19updateWeightsKernelPdS_S_dii)
        /*00e0*/ 	.word	0x00000000


	//----- nvinfo : EIATTR_MIN_STACK_SIZE
	.align		4
.L_37:
        /*00e4*/ 	.byte	0x04, 0x12
        /*00e6*/ 	.short	(.L_39 - .L_38)
	.align		4
.L_38:
        /*00e8*/ 	.word	index@(_Z23computeHiddenGradKernelPdS_S_S_ii)
        /*00ec*/ 	.word	0x00000000


	//----- nvinfo : EIATTR_MIN_STACK_SIZE
	.align		4
.L_39:
        /*00f0*/ 	.byte	0x04, 0x12
        /*00f2*/ 	.short	(.L_41 - .L_40)
	.align		4
.L_40:
        /*00f4*/ 	.word	index@(_Z23computeOutputGradKernelPdS_S_i)
        /*00f8*/ 	.word	0x00000000


	//----- nvinfo : EIATTR_MIN_STACK_SIZE
	.align		4
.L_41:
        /*00fc*/ 	.byte	0x04, 0x12
        /*00fe*/ 	.short	(.L_43 - .L_42)
	.align		4
.L_42:
        /*0100*/ 	.word	index@(_Z13softmaxKernelPdS_i)
        /*0104*/ 	.word	0x00000000


	//----- nvinfo : EIATTR_MIN_STACK_SIZE
	.align		4
.L_43:
        /*0108*/ 	.byte	0x04, 0x12
        /*010a*/ 	.short	(.L_45 - .L_44)
	.align		4
.L_44:
        /*010c*/ 	.word	index@(_Z10reluKernelPdi)
        /*0110*/ 	.word	0x00000000


	//----- nvinfo : EIATTR_MIN_STACK_SIZE
	.align		4
.L_45:
        /*0114*/ 	.byte	0x04, 0x12
        /*0116*/ 	.short	(.L_47 - .L_46)
	.align		4
.L_46:
        /*0118*/ 	.word	index@(_Z13addBiasKernelPdS_ii)
        /*011c*/ 	.word	0x00000000


	//----- nvinfo : EIATTR_MIN_STACK_SIZE
	.align		4
.L_47:
        /*0120*/ 	.byte	0x04, 0x12
        /*0122*/ 	.short	(.L_49 - .L_48)
	.align		4
.L_48:
        /*0124*/ 	.word	index@(_Z15matrixMulKernelPdS_S_iii)
        /*0128*/ 	.word	0x00000000
.L_49:


//--------------------- .nv.compat                --------------------------
	.section	.nv.compat,"",@"SHT_CUDA_COMPAT_INFO"
	.align	4
        /*0000*/ 	.byte	0x02, 0x09, 0x00, 0x00, 0x02, 0x02, 0x01, 0x00, 0x02, 0x05, 0x05, 0x00, 0x03, 0x07, 0x01, 0x01
        /*0010*/ 	.byte	0x02, 0x03, 0x00, 0x00, 0x02, 0x06, 0x01, 0x00, 0x04, 0x0b, 0x08, 0x00, 0x01, 0x00, 0x00, 0x00
        /*0020*/ 	.byte	0x00, 0x00, 0x00, 0x00


//--------------------- .nv.info._Z16updateBiasKernelPdS_di --------------------------
	.section	.nv.info._Z16updateBiasKernelPdS_di,"",@"SHT_CUDA_INFO"
	.sectionflags	@""
	.align	4


	//----- nvinfo : EIATTR_CUDA_API_VERSION
	.align		4
        /*0000*/ 	.byte	0x04, 0x37
        /*0002*/ 	.short	(.L_51 - .L_50)
.L_50:
        /*0004*/ 	.word	0x00000082


	//----- nvinfo : EIATTR_KPARAM_INFO
	.align		4
.L_51:
        /*0008*/ 	.byte	0x04, 0x17
        /*000a*/ 	.short	(.L_53 - .L_52)
.L_52:
        /*000c*/ 	.word	0x00000000
        /*0010*/ 	.short	0x0003
        /*0012*/ 	.short	0x0018
        /*0014*/ 	.byte	0x00, 0xf0, 0x11, 0x00


	//----- nvinfo : EIATTR_KPARAM_INFO
	.align		4
.L_53:
        /*0018*/ 	.byte	0x04, 0x17
        /*001a*/ 	.short	(.L_55 - .L_54)
.L_54:
        /*001c*/ 	.word	0x00000000
        /*0020*/ 	.short	0x0002
        /*0022*/ 	.short	0x0010
        /*0024*/ 	.byte	0x00, 0xf0, 0x21, 0x00


	//----- nvinfo : EIATTR_KPARAM_INFO
	.align		4
.L_55:
        /*0028*/ 	.byte	0x04, 0x17
        /*002a*/ 	.short	(.L_57 - .L_56)
.L_56:
        /*002c*/ 	.word	0x00000000
        /*0030*/ 	.short	0x0001
        /*0032*/ 	.short	0x0008
        /*0034*/ 	.byte	0x00, 0xf5, 0x21, 0x00


	//----- nvinfo : EIATTR_KPARAM_INFO
	.align		4
.L_57:
        /*0038*/ 	.byte	0x04, 0x17
        /*003a*/ 	.short	(.L_59 - .L_58)
.L_58:
        /*003c*/ 	.word	0x00000000
        /*0040*/ 	.short	0x0000
        /*0042*/ 	.short	0x0000
        /*0044*/ 	.byte	0x00, 0xf5, 0x21, 0x00


	//----- nvinfo : EIATTR_SPARSE_MMA_MASK
	.align		4
.L_59:
        /*0048*/ 	.byte	0x03, 0x50
        /*004a*/ 	.short	0x0000


	//----- nvinfo : EIATTR_MAXREG_COUNT
	.align		4
        /*004c*/ 	.byte	0x03, 0x1b
        /*004e*/ 	.short	0x00ff


	//----- nvinfo : EIATTR_MERCURY_ISA_VERSION
	.align		4
        /*0050*/ 	.byte	0x03, 0x5f
        /*0052*/ 	.short	0x0101


	//----- nvinfo : EIATTR_VRC_CTA_INIT_COUNT
	.align		4
        /*0054*/ 	.byte	0x02, 0x4a
	.zero		1
	.zero		1


	//----- nvinfo : EIATTR_EXIT_INSTR_OFFSETS
	.align		4
        /*0058*/ 	.byte	0x04, 0x1c
        /*005a*/ 	.short	(.L_61 - .L_60)


	//   ....[0]....
.L_60:
        /*005c*/ 	.word	0x00000070


	//   ....[1]....
        /*0060*/ 	.word	0x00000120


	//----- nvinfo : EIATTR_CBANK_PARAM_SIZE
	.align		4
.L_61:
        /*0064*/ 	.byte	0x03, 0x19
        /*0066*/ 	.short	0x001c


	//----- nvinfo : EIATTR_PARAM_CBANK
	.align		4
        /*0068*/ 	.byte	0x04, 0x0a
        /*006a*/ 	.short	(.L_63 - .L_62)
	.align		4
.L_62:
        /*006c*/ 	.word	index@(.nv.constant0._Z16updateBiasKernelPdS_di)
        /*0070*/ 	.short	0x0380
        /*0072*/ 	.short	0x001c


	//----- nvinfo : EIATTR_SW_WAR
	.align		4
.L_63:
        /*0074*/ 	.byte	0x04, 0x36
        /*0076*/ 	.short	(.L_65 - .L_64)
.L_64:
        /*0078*/ 	.word	0x00000008
.L_65:


//--------------------- .nv.info._Z19updateWeightsKernelPdS_S_dii --------------------------
	.section	.nv.info._Z19updateWeightsKernelPdS_S_dii,"",@"SHT_CUDA_INFO"
	.sectionflags	@""
	.align	4


	//----- nvinfo : EIATTR_CUDA_API_VERSION
	.align		4
        /*0000*/ 	.byte	0x04, 0x37
        /*0002*/ 	.short	(.L_67 - .L_66)
.L_66:
        /*0004*/ 	.word	0x00000082


	//----- nvinfo : EIATTR_KPARAM_INFO
	.align		4
.L_67:
        /*0008*/ 	.byte	0x04, 0x17
        /*000a*/ 	.short	(.L_69 - .L_68)
.L_68:
        /*000c*/ 	.word	0x00000000
        /*0010*/ 	.short	0x0005
        /*0012*/ 	.short	0x0024
        /*0014*/ 	.byte	0x00, 0xf0, 0x11, 0x00


	//----- nvinfo : EIATTR_KPARAM_INFO
	.align		4
.L_69:
        /*0018*/ 	.byte	0x04, 0x17
        /*001a*/ 	.short	(.L_71 - .L_70)
.L_70:
        /*001c*/ 	.word	0x00000000
        /*0020*/ 	.short	0x0004
        /*0022*/ 	.short	0x0020
        /*0024*/ 	.byte	0x00, 0xf0, 0x11, 0x00


	//----- nvinfo : EIATTR_KPARAM_INFO
	.align		4
.L_71:
        /*0028*/ 	.byte	0x04, 0x17
        /*002a*/ 	.short	(.L_73 - .L_72)
.L_72:
        /*002c*/ 	.word	0x00000000
        /*0030*/ 	.short	0x0003
        /*0032*/ 	.short	0x0018
        /*0034*/ 	.byte	0x00, 0xf0, 0x21, 0x00


	//----- nvinfo : EIATTR_KPARAM_INFO
	.align		4
.L_73:
        /*0038*/ 	.byte	0x04, 0x17
        /*003a*/ 	.short	(.L_75 - .L_74)
.L_74:
        /*003c*/ 	.word	0x00000000
        /*0040*/ 	.short	0x0002
        /*0042*/ 	.short	0x0010
        /*0044*/ 	.byte	0x00, 0xf5, 0x21, 0x00


	//----- nvinfo : EIATTR_KPARAM_INFO
	.align		4
.L_75:
        /*0048*/ 	.byte	0x04, 0x17
        /*004a*/ 	.short	(.L_77 - .L_76)
.L_76:
        /*004c*/ 	.word	0x00000000
        /*0050*/ 	.short	0x0001
        /*0052*/ 	.short	0x0008
        /*0054*/ 	.byte	0x00, 0xf5, 0x21, 0x00


	//----- nvinfo : EIATTR_KPARAM_INFO
	.align		4
.L_77:
        /*0058*/ 	.byte	0x04, 0x17
        /*005a*/ 	.short	(.L_79 - .L_78)
.L_78:
        /*005c*/ 	.word	0x00000000
        /*0060*/ 	.short	0x0000
        /*0062*/ 	.short	0x0000
        /*0064*/ 	.byte	0x00, 0xf5, 0x21, 0x00


	//----- nvinfo : EIATTR_SPARSE_MMA_MASK
	.align		4
.L_79:
        /*0068*/ 	.byte	0x03, 0x50
        /*006a*/ 	.short	0x0000


	//----- nvinfo : EIATTR_MAXREG_COUNT
	.align		4
        /*006c*/ 	.byte	0x03, 0x1b
        /*006e*/ 	.short	0x00ff


	//----- nvinfo : EIATTR_MERCURY_ISA_VERSION
	.align		4
        /*0070*/ 	.byte	0x03, 0x5f
        /*0072*/ 	.short	0x0101


	//----- nvinfo : EIATTR_VRC_CTA_INIT_COUNT
	.align		4
        /*0074*/ 	.byte	0x02, 0x4a
	.zero		1
	.zero		1


	//----- nvinfo : EIATTR_EXIT_INSTR_OFFSETS
	.align		4
        /*0078*/ 	.byte	0x04, 0x1c
        /*007a*/ 	.short	(.L_81 - .L_80)


	//   ....[0]....
.L_80:
        /*007c*/ 	.word	0x000000c0


	//   ....[1]....
        /*0080*/ 	.word	0x000001c0


	//----- nvinfo : EIATTR_CBANK_PARAM_SIZE
	.align		4
.L_81:
        /*0084*/ 	.byte	0x03, 0x19
        /*0086*/ 	.short	0x0028


	//----- nvinfo : EIATTR_PARAM_CBANK
	.align		4
        /*0088*/ 	.byte	0x04, 0x0a
        /*008a*/ 	.short	(.L_83 - .L_82)
	.align		4
.L_82:
        /*008c*/ 	.word	index@(.nv.constant0._Z19updateWeightsKernelPdS_S_dii)
        /*0090*/ 	.short	0x0380
        /*0092*/ 	.short	0x0028


	//----- nvinfo : EIATTR_SW_WAR
	.align		4
.L_83:
        /*0094*/ 	.byte	0x04, 0x36
        /*0096*/ 	.short	(.L_85 - .L_84)
.L_84:
        /*0098*/ 	.word	0x00000008
.L_85:


//--------------------- .nv.info._Z23computeHiddenGradKernelPdS_S_S_ii --------------------------
	.section	.nv.info._Z23computeHiddenGradKernelPdS_S_S_ii,"",@"SHT_CUDA_INFO"
	.sectionflags	@""
	.align	4


	//----- nvinfo : EIATTR_CUDA_API_VERSION
	.align		4
        /*0000*/ 	.byte	0x04, 0x37
        /*0002*/ 	.short	(.L_87 - .L_86)
.L_86:
        /*0004*/ 	.word	0x00000082


	//----- nvinfo : EIATTR_KPARAM_INFO
	.align		4
.L_87:
        /*0008*/ 	.byte	0x04, 0x17
        /*000a*/ 	.short	(.L_89 - .L_88)
.L_88:
        /*000c*/ 	.word	0x00000000
        /*0010*/ 	.short	0x0005
        /*0012*/ 	.short	0x0024
        /*0014*/ 	.byte	0x00, 0xf0, 0x11, 0x00


	//----- nvinfo : EIATTR_KPARAM_INFO
	.align		4
.L_89:
        /*0018*/ 	.byte	0x04, 0x17
        /*001a*/ 	.short	(.L_91 - .L_90)
.L_90:
        /*001c*/ 	.word	0x00000000
        /*0020*/ 	.short	0x0004
        /*0022*/ 	.short	0x0020
        /*0024*/ 	.byte	0x00, 0xf0, 0x11, 0x00


	//----- nvinfo : EIATTR_KPARAM_INFO
	.align		4
.L_91:
        /*0028*/ 	.byte	0x04, 0x17
        /*002a*/ 	.short	(.L_93 - .L_92)
.L_92:
        /*002c*/ 	.word	0x00000000
        /*0030*/ 	.short	0x0003
        /*0032*/ 	.short	0x0018
        /*0034*/ 	.byte	0x00, 0xf5, 0x21, 0x00


	//----- nvinfo : EIATTR_KPARAM_INFO
	.align		4
.L_93:
        /*0038*/ 	.byte	0x04, 0x17
        /*003a*/ 	.short	(.L_95 - .L_94)
.L_94:
        /*003c*/ 	.word	0x00000000
        /*0040*/ 	.short	0x0002
        /*0042*/ 	.short	0x0010
        /*0044*/ 	.byte	0x00, 0xf5, 0x21, 0x00


	//----- nvinfo : EIATTR_KPARAM_INFO
	.align		4
.L_95:
        /*0048*/ 	.byte	0x04, 0x17
        /*004a*/ 	.short	(.L_97 - .L_96)
.L_96:
        /*004c*/ 	.word	0x00000000
        /*0050*/ 	.short	0x0001
        /*0052*/ 	.short	0x0008
        /*0054*/ 	.byte	0x00, 0xf5, 0x21, 0x00


	//----- nvinfo : EIATTR_KPARAM_INFO
	.align		4
.L_97:
        /*0058*/ 	.byte	0x04, 0x17
        /*005a*/ 	.short	(.L_99 - .L_98)
.L_98:
        /*005c*/ 	.word	0x00000000
        /*0060*/ 	.short	0x0000
        /*0062*/ 	.short	0x0000
        /*0064*/ 	.byte	0x00, 0xf5, 0x21, 0x00


	//----- nvinfo : EIATTR_SPARSE_MMA_MASK
	.align		4
.L_99:
        /*0068*/ 	.byte	0x03, 0x50
        /*006a*/ 	.short	0x0000


	//----- nvinfo : EIATTR_MAXREG_COUNT
	.align		4
        /*006c*/ 	.byte	0x03, 0x1b
        /*006e*/ 	.short	0x00ff


	//----- nvinfo : EIATTR_MERCURY_ISA_VERSION
	.align		4
        /*0070*/ 	.byte	0x03, 0x5f
        /*0072*/ 	.short	0x0101


	//----- nvinfo : EIATTR_VRC_CTA_INIT_COUNT
	.align		4
        /*0074*/ 	.byte	0x02, 0x4a
	.zero		1
	.zero		1


	//----- nvinfo : EIATTR_EXIT_INSTR_OFFSETS
	.align		4
        /*0078*/ 	.byte	0x04, 0x1c
        /*007a*/ 	.short	(.L_101 - .L_100)


	//   ....[0]....
.L_100:
        /*007c*/ 	.word	0x00000070


	//   ....[1]....
        /*0080*/ 	.word	0x00000c80


	//----- nvinfo : EIATTR_CBANK_PARAM_SIZE
	.align		4
.L_101:
        /*0084*/ 	.byte	0x03, 0x19
        /*0086*/ 	.short	0x0028


	//----- nvinfo : EIATTR_PARAM_CBANK
	.align		4
        /*0088*/ 	.byte	0x04, 0x0a
        /*008a*/ 	.short	(.L_103 - .L_102)
	.align		4
.L_102:
        /*008c*/ 	.word	index@(.nv.constant0._Z23computeHiddenGradKernelPdS_S_S_ii)
        /*0090*/ 	.short	0x0380
        /*0092*/ 	.short	0x0028


	//----- nvinfo : EIATTR_SW_WAR
	.align		4
.L_103:
        /*0094*/ 	.byte	0x04, 0x36
        /*0096*/ 	.short	(.L_105 - .L_104)
.L_104:
        /*0098*/ 	.word	0x00000008
.L_105:


//--------------------- .nv.info._Z23computeOutputGradKernelPdS_S_i --------------------------
	.section	.nv.info._Z23computeOutputGradKernelPdS_S_i,"",@"SHT_CUDA_INFO"
	.sectionflags	@""
	.align	4


	//----- nvinfo : EIATTR_CUDA_API_VERSION
	.align		4
        /*0000*/ 	.byte	0x04, 0x37
        /*0002*/ 	.short	(.L_107 - .L_106)
.L_106:
        /*0004*/ 	.word	0x00000082


	//----- nvinfo : EIATTR_KPARAM_INFO
	.align		4
.L_107:
        /*0008*/ 	.byte	0x04, 0x17
        /*000a*/ 	.short	(.L_109 - .L_108)
.L_108:
        /*000c*/ 	.word	0x00000000
        /*0010*/ 	.short	0x0003
        /*0012*/ 	.short	0x0018
        /*0014*/ 	.byte	0x00, 0xf0, 0x11, 0x00


	//----- nvinfo : EIATTR_KPARAM_INFO
	.align		4
.L_109:
        /*0018*/ 	.byte	0x04, 0x17
        /*001a*/ 	.short	(.L_111 - .L_110)
.L_110:
        /*001c*/ 	.word	0x00000000
        /*0020*/ 	.short	0x0002
        /*0022*/ 	.short	0x0010
        /*0024*/ 	.byte	0x00, 0xf5, 0x21, 0x00


	//----- nvinfo : EIATTR_KPARAM_INFO
	.align		4
.L_111:
        /*0028*/ 	.byte	0x04, 0x17
        /*002a*/ 	.short	(.L_113 - .L_112)
.L_112:
        /*002c*/ 	.word	0x00000000
        /*0030*/ 	.short	0x0001
        /*0032*/ 	.short	0x0008
        /*0034*/ 	.byte	0x00, 0xf5, 0x21, 0x00


	//----- nvinfo : EIATTR_KPARAM_INFO
	.align		4
.L_113:
        /*0038*/ 	.byte	0x04, 0x17
        /*003a*/ 	.short	(.L_115 - .L_114)
.L_114:
        /*003c*/ 	.word	0x00000000
        /*0040*/ 	.short	0x0000
        /*0042*/ 	.short	0x0000
        /*0044*/ 	.byte	0x00, 0xf5, 0x21, 0x00


	//----- nvinfo : EIATTR_SPARSE_MMA_MASK
	.align		4
.L_115:
        /*0048*/ 	.byte	0x03, 0x50
        /*004a*/ 	.short	0x0000


	//----- nvinfo : EIATTR_MAXREG_COUNT
	.align		4
        /*004c*/ 	.byte	0x03, 0x1b
        /*004e*/ 	.short	0x00ff


	//----- nvinfo : EIATTR_MERCURY_ISA_VERSION
	.align		4
        /*0050*/ 	.byte	0x03, 0x5f
        /*0052*/ 	.short	0x0101


	//----- nvinfo : EIATTR_VRC_CTA_INIT_COUNT
	.align		4
        /*0054*/ 	.byte	0x02, 0x4a
	.zero		1
	.zero		1


	//----- nvinfo : EIATTR_EXIT_INSTR_OFFSETS
	.align		4
        /*0058*/ 	.byte	0x04, 0x1c
        /*005a*/ 	.short	(.L_117 - .L_116)


	//   ....[0]....
.L_116:
        /*005c*/ 	.word	0x00000070


	//   ....[1]....
        /*0060*/ 	.word	0x00000130


	//----- nvinfo : EIATTR_CBANK_PARAM_SIZE
	.align		4
.L_117:
        /*0064*/ 	.byte	0x03, 0x19
        /*0066*/ 	.short	0x001c


	//----- nvinfo : EIATTR_PARAM_CBANK
	.align		4
        /*0068*/ 	.byte	0x04, 0x0a
        /*006a*/ 	.short	(.L_119 - .L_118)
	.align		4
.L_118:
        /*006c*/ 	.word	index@(.nv.constant0._Z23computeOutputGradKernelPdS_S_i)
        /*0070*/ 	.short	0x0380
        /*0072*/ 	.short	0x001c


	//----- nvinfo : EIATTR_SW_WAR
	.align		4
.L_119:
        /*0074*/ 	.byte	0x04, 0x36
        /*0076*/ 	.short	(.L_121 - .L_120)
.L_120:
        /*0078*/ 	.word	0x00000008
.L_121:


//--------------------- .nv.info._Z13softmaxKernelPdS_i --------------------------
	.section	.nv.info._Z13softmaxKernelPdS_i,"",@"SHT_CUDA_INFO"
	.sectionflags	@""
	.align	4


	//----- nvinfo : EIATTR_CUDA_API_VERSION
	.align		4
        /*0000*/ 	.byte	0x04, 0x37
        /*0002*/ 	.short	(.L_123 - .L_122)
.L_122:
        /*0004*/ 	.word	0x00000082


	//----- nvinfo : EIATTR_KPARAM_INFO
	.align		4
.L_123:
        /*0008*/ 	.byte	0x04, 0x17
        /*000a*/ 	.short	(.L_125 - .L_124)
.L_124:
        /*000c*/ 	.word	0x00000000
        /*0010*/ 	.short	0x0002
        /*0012*/ 	.short	0x0010
        /*0014*/ 	.byte	0x00, 0xf0, 0x11, 0x00


	//----- nvinfo : EIATTR_KPARAM_INFO
	.align		4
.L_125:
        /*0018*/ 	.byte	0x04, 0x17
        /*001a*/ 	.short	(.L_127 - .L_126)
.L_126:
        /*001c*/ 	.word	0x00000000
        /*0020*/ 	.short	0x0001
        /*0022*/ 	.short	0x0008
        /*0024*/ 	.byte	0x00, 0xf5, 0x21, 0x00


	//----- nvinfo : EIATTR_KPARAM_INFO
	.align		4
.L_127:
        /*0028*/ 	.byte	0x04, 0x17
        /*002a*/ 	.short	(.L_129 - .L_128)
.L_128:
        /*002c*/ 	.word	0x00000000
        /*0030*/ 	.short	0x0000
        /*0032*/ 	.short	0x0000
        /*0034*/ 	.byte	0x00, 0xf5, 0x21, 0x00


	//----- nvinfo : EIATTR_SPARSE_MMA_MASK
	.align		4
.L_129:
        /*0038*/ 	.byte	0x03, 0x50
        /*003a*/ 	.short	0x0000


	//----- nvinfo : EIATTR_MAXREG_COUNT
	.align		4
        /*003c*/ 	.byte	0x03, 0x1b
        /*003e*/ 	.short	0x00ff


	//----- nvinfo : EIATTR_MERCURY_ISA_VERSION
	.align		4
        /*0040*/ 	.byte	0x03, 0x5f
        /*0042*/ 	.short	0x0101


	//----- nvinfo : EIATTR_VRC_CTA_INIT_COUNT
	.align		4
        /*0044*/ 	.byte	0x02, 0x4a
	.zero		1
	.zero		1


	//----- nvinfo : EIATTR_EXIT_INSTR_OFFSETS
	.align		4
        /*0048*/ 	.byte	0x04, 0x1c
        /*004a*/ 	.short	(.L_131 - .L_130)


	//   ....[0]....
.L_130:
        /*004c*/ 	.word	0x00000070


	//   ....[1]....
        /*0050*/ 	.word	0x00001800


	//   ....[2]....
        /*0054*/ 	.word	0x00002540


	//   ....[3]....
        /*0058*/ 	.word	0x00002bd0


	//   ....[4]....
        /*005c*/ 	.word	0x00002f60


	//   ....[5]....
        /*0060*/ 	.word	0x00003100


	//----- nvinfo : EIATTR_CRS_STACK_SIZE
	.align		4
.L_131:
        /*0064*/ 	.byte	0x04, 0x1e
        /*0066*/ 	.short	(.L_133 - .L_132)
.L_132:
        /*0068*/ 	.word	0x00000000


	//----- nvinfo : EIATTR_CBANK_PARAM_SIZE
	.align		4
.L_133:
        /*006c*/ 	.byte	0x03, 0x19
        /*006e*/ 	.short	0x0014


	//----- nvinfo : EIATTR_PARAM_CBANK
	.align		4
        /*0070*/ 	.byte	0x04, 0x0a
        /*0072*/ 	.short	(.L_135 - .L_134)
	.align		4
.L_134:
        /*0074*/ 	.word	index@(.nv.constant0._Z13softmaxKernelPdS_i)
        /*0078*/ 	.short	0x0380
        /*007a*/ 	.short	0x0014


	//----- nvinfo : EIATTR_SW_WAR
	.align		4
.L_135:
        /*007c*/ 	.byte	0x04, 0x36
        /*007e*/ 	.short	(.L_137 - .L_136)
.L_136:
        /*0080*/ 	.word	0x00000008
.L_137:


//--------------------- .nv.info._Z10reluKernelPdi --------------------------
	.section	.nv.info._Z10reluKernelPdi,"",@"SHT_CUDA_INFO"
	.sectionflags	@""
	.align	4


	//----- nvinfo : EIATTR_CUDA_API_VERSION
	.align		4
        /*0000*/ 	.byte	0x04, 0x37
        /*0002*/ 	.short	(.L_139 - .L_138)
.L_138:
        /*0004*/ 	.word	0x00000082


	//----- nvinfo : EIATTR_KPARAM_INFO
	.align		4
.L_139:
        /*0008*/ 	.byte	0x04, 0x17
        /*000a*/ 	.short	(.L_141 - .L_140)
.L_140:
        /*000c*/ 	.word	0x00000000
        /*0010*/ 	.short	0x0001
        /*0012*/ 	.short	0x0008
        /*0014*/ 	.byte	0x00, 0xf0, 0x11, 0x00


	//----- nvinfo : EIATTR_KPARAM_INFO
	.align		4
.L_141:
        /*0018*/ 	.byte	0x04, 0x17
        /*001a*/ 	.short	(.L_143 - .L_142)
.L_142:
        /*001c*/ 	.word	0x00000000
        /*0020*/ 	.short	0x0000
        /*0022*/ 	.short	0x0000
        /*0024*/ 	.byte	0x00, 0xf5, 0x21, 0x00


	//----- nvinfo : EIATTR_SPARSE_MMA_MASK
	.align		4
.L_143:
        /*0028*/ 	.byte	0x03, 0x50
        /*002a*/ 	.short	0x0000


	//----- nvinfo : EIATTR_MAXREG_COUNT
	.align		4
        /*002c*/ 	.byte	0x03, 0x1b
        /*002e*/ 	.short	0x00ff


	//----- nvinfo : EIATTR_MERCURY_ISA_VERSION
	.align		4
        /*0030*/ 	.byte	0x03, 0x5f
        /*0032*/ 	.short	0x0101


	//----- nvinfo : EIATTR_VRC_CTA_INIT_COUNT
	.align		4
        /*0034*/ 	.byte	0x02, 0x4a
	.zero		1
	.zero		1


	//----- nvinfo : EIATTR_EXIT_INSTR_OFFSETS
	.align		4
        /*0038*/ 	.byte	0x04, 0x1c
        /*003a*/ 	.short	(.L_145 - .L_144)


	//   ....[0]....
.L_144:
        /*003c*/ 	.word	0x00000070


	//   ....[1]....
        /*0040*/ 	.word	0x00000140


	//----- nvinfo : EIATTR_CBANK_PARAM_SIZE
	.align		4
.L_145:
        /*0044*/ 	.byte	0x03, 0x19
        /*0046*/ 	.short	0x000c


	//----- nvinfo : EIATTR_PARAM_CBANK
	.align		4
        /*0048*/ 	.byte	0x04, 0x0a
        /*004a*/ 	.short	(.L_147 - .L_146)
	.align		4
.L_146:
        /*004c*/ 	.word	index@(.nv.constant0._Z10reluKernelPdi)
        /*0050*/ 	.short	0x0380
        /*0052*/ 	.short	0x000c


	//----- nvinfo : EIATTR_SW_WAR
	.align		4
.L_147:
        /*0054*/ 	.byte	0x04, 0x36
        /*0056*/ 	.short	(.L_149 - .L_148)
.L_148:
        /*0058*/ 	.word	0x00000008
.L_149:


//--------------------- .nv.info._Z13addBiasKernelPdS_ii --------------------------
	.section	.nv.info._Z13addBiasKernelPdS_ii,"",@"SHT_CUDA_INFO"
	.sectionflags	@""
	.align	4


	//----- nvinfo : EIATTR_CUDA_API_VERSION
	.align		4
        /*0000*/ 	.byte	0x04, 0x37
        /*0002*/ 	.short	(.L_151 - .L_150)
.L_150:
        /*0004*/ 	.word	0x00000082


	//----- nvinfo : EIATTR_KPARAM_INFO
	.align		4
.L_151:
        /*0008*/ 	.byte	0x04, 0x17
        /*000a*/ 	.short	(.L_153 - .L_152)
.L_152:
        /*000c*/ 	.word	0x00000000
        /*0010*/ 	.short	0x0003
        /*0012*/ 	.short	0x0014
        /*0014*/ 	.byte	0x00, 0xf0, 0x11, 0x00


	//----- nvinfo : EIATTR_KPARAM_INFO
	.align		4
.L_153:
        /*0018*/ 	.byte	0x04, 0x17
        /*001a*/ 	.short	(.L_155 - .L_154)
.L_154:
        /*001c*/ 	.word	0x00000000
        /*0020*/ 	.short	0x0002
        /*0022*/ 	.short	0x0010
        /*0024*/ 	.byte	0x00, 0xf0, 0x11, 0x00


	//----- nvinfo : EIATTR_KPARAM_INFO
	.align		4
.L_155:
        /*0028*/ 	.byte	0x04, 0x17
        /*002a*/ 	.short	(.L_157 - .L_156)
.L_156:
        /*002c*/ 	.word	0x00000000
        /*0030*/ 	.short	0x0001
        /*0032*/ 	.short	0x0008
        /*0034*/ 	.byte	0x00, 0xf5, 0x21, 0x00


	//----- nvinfo : EIATTR_KPARAM_INFO
	.align		4
.L_157:
        /*0038*/ 	.byte	0x04, 0x17
        /*003a*/ 	.short	(.L_159 - .L_158)
.L_158:
        /*003c*/ 	.word	0x00000000
        /*0040*/ 	.short	0x0000
        /*0042*/ 	.short	0x0000
        /*0044*/ 	.byte	0x00, 0xf5, 0x21, 0x00


	//----- nvinfo : EIATTR_SPARSE_MMA_MASK
	.align		4
.L_159:
        /*0048*/ 	.byte	0x03, 0x50
        /*004a*/ 	.short	0x0000


	//----- nvinfo : EIATTR_MAXREG_COUNT
	.align		4
        /*004c*/ 	.byte	0x03, 0x1b
        /*004e*/ 	.short	0x00ff


	//----- nvinfo : EIATTR_MERCURY_ISA_VERSION
	.align		4
        /*0050*/ 	.byte	0x03, 0x5f
        /*0052*/ 	.short	0x0101


	//----- nvinfo : EIATTR_VRC_CTA_INIT_COUNT
	.align		4
        /*0054*/ 	.byte	0x02, 0x4a
	.zero		1
	.zero		1


	//----- nvinfo : EIATTR_EXIT_INSTR_OFFSETS
	.align		4
        /*0058*/ 	.byte	0x04, 0x1c
        /*005a*/ 	.short	(.L_161 - .L_160)


	//   ....[0]....
.L_160:
        /*005c*/ 	.word	0x00000080


	//   ....[1]....
        /*0060*/ 	.word	0x00000290


	//----- nvinfo : EIATTR_CBANK_PARAM_SIZE
	.align		4
.L_161:
        /*0064*/ 	.byte	0x03, 0x19
        /*0066*/ 	.short	0x0018


	//----- nvinfo : EIATTR_PARAM_CBANK
	.align		4
        /*0068*/ 	.byte	0x04, 0x0a
        /*006a*/ 	.short	(.L_163 - .L_162)
	.align		4
.L_162:
        /*006c*/ 	.word	index@(.nv.constant0._Z13addBiasKernelPdS_ii)
        /*0070*/ 	.short	0x0380
        /*0072*/ 	.short	0x0018


	//----- nvinfo : EIATTR_SW_WAR
	.align		4
.L_163:
        /*0074*/ 	.byte	0x04, 0x36
        /*0076*/ 	.short	(.L_165 - .L_164)
.L_164:
        /*0078*/ 	.word	0x00000008
.L_165:


//--------------------- .nv.info._Z15matrixMulKernelPdS_S_iii --------------------------
	.section	.nv.info._Z15matrixMulKernelPdS_S_iii,"",@"SHT_CUDA_INFO"
	.sectionflags	@""
	.align	4


	//----- nvinfo : EIATTR_CUDA_API_VERSION
	.align		4
        /*0000*/ 	.byte	0x04, 0x37
        /*0002*/ 	.short	(.L_167 - .L_166)
.L_166:
        /*0004*/ 	.word	0x00000082


	//----- nvinfo : EIATTR_KPARAM_INFO
	.align		4
.L_167:
        /*0008*/ 	.byte	0x04, 0x17
        /*000a*/ 	.short	(.L_169 - .L_168)
.L_168:
        /*000c*/ 	.word	0x00000000
        /*0010*/ 	.short	0x0005
        /*0012*/ 	.short	0x0020
        /*0014*/ 	.byte	0x00, 0xf0, 0x11, 0x00


	//----- nvinfo : EIATTR_KPARAM_INFO
	.align		4
.L_169:
        /*0018*/ 	.byte	0x04, 0x17
        /*001a*/ 	.short	(.L_171 - .L_170)
.L_170:
        /*001c*/ 	.word	0x00000000
        /*0020*/ 	.short	0x0004
        /*0022*/ 	.short	0x001c
        /*0024*/ 	.byte	0x00, 0xf0, 0x11, 0x00


	//----- nvinfo : EIATTR_KPARAM_INFO
	.align		4
.L_171:
        /*0028*/ 	.byte	0x04, 0x17
        /*002a*/ 	.short	(.L_173 - .L_172)
.L_172:
        /*002c*/ 	.word	0x00000000
        /*0030*/ 	.short	0x0003
        /*0032*/ 	.short	0x0018
        /*0034*/ 	.byte	0x00, 0xf0, 0x11, 0x00


	//----- nvinfo : EIATTR_KPARAM_INFO
	.align		4
.L_173:
        /*0038*/ 	.byte	0x04, 0x17
        /*003a*/ 	.short	(.L_175 - .L_174)
.L_174:
        /*003c*/ 	.word	0x00000000
        /*0040*/ 	.short	0x0002
        /*0042*/ 	.short	0x0010
        /*0044*/ 	.byte	0x00, 0xf5, 0x21, 0x00


	//----- nvinfo : EIATTR_KPARAM_INFO
	.align		4
.L_175:
        /*0048*/ 	.byte	0x04, 0x17
        /*004a*/ 	.short	(.L_177 - .L_176)
.L_176:
        /*004c*/ 	.word	0x00000000
        /*0050*/ 	.short	0x0001
        /*0052*/ 	.short	0x0008
        /*0054*/ 	.byte	0x00, 0xf5, 0x21, 0x00


	//----- nvinfo : EIATTR_KPARAM_INFO
	.align		4
.L_177:
        /*0058*/ 	.byte	0x04, 0x17
        /*005a*/ 	.short	(.L_179 - .L_178)
.L_178:
        /*005c*/ 	.word	0x00000000
        /*0060*/ 	.short	0x0000
        /*0062*/ 	.short	0x0000
        /*0064*/ 	.byte	0x00, 0xf5, 0x21, 0x00


	//----- nvinfo : EIATTR_SPARSE_MMA_MASK
	.align		4
.L_179:
        /*0068*/ 	.byte	0x03, 0x50
        /*006a*/ 	.short	0x0000


	//----- nvinfo : EIATTR_MAXREG_COUNT
	.align		4
        /*006c*/ 	.byte	0x03, 0x1b
        /*006e*/ 	.short	0x00ff


	//----- nvinfo : EIATTR_MERCURY_ISA_VERSION
	.align		4
        /*0070*/ 	.byte	0x03, 0x5f
        /*0072*/ 	.short	0x0101


	//----- nvinfo : EIATTR_VRC_CTA_INIT_COUNT
	.align		4
        /*0074*/ 	.byte	0x02, 0x4a
	.zero		1
	.zero		1


	//----- nvinfo : EIATTR_EXIT_INSTR_OFFSETS
	.align		4
        /*0078*/ 	.byte	0x04, 0x1c
        /*007a*/ 	.short	(.L_181 - .L_180)


	//   ....[0]....
.L_180:
        /*007c*/ 	.word	0x000000d0


	//   ....[1]....
        /*0080*/ 	.word	0x000008f0


	//----- nvinfo : EIATTR_CBANK_PARAM_SIZE
	.align		4
.L_181:
        /*0084*/ 	.byte	0x03, 0x19
        /*0086*/ 	.short	0x0024


	//----- nvinfo : EIATTR_PARAM_CBANK
	.align		4
        /*0088*/ 	.byte	0x04, 0x0a
        /*008a*/ 	.short	(.L_183 - .L_182)
	.align		4
.L_182:
        /*008c*/ 	.word	index@(.nv.constant0._Z15matrixMulKernelPdS_S_iii)
        /*0090*/ 	.short	0x0380
        /*0092*/ 	.short	0x0024


	//----- nvinfo : EIATTR_SW_WAR
	.align		4
.L_183:
        /*0094*/ 	.byte	0x04, 0x36
        /*0096*/ 	.short	(.L_185 - .L_184)
.L_184:
        /*0098*/ 	.word	0x00000008
.L_185:


//--------------------- .nv.callgraph             --------------------------
	.section	.nv.callgraph,"",@"SHT_CUDA_CALLGRAPH"
	.align	4
	.sectionentsize	8
	.align		4
        /*0000*/ 	.word	0x00000000
	.align		4
        /*0004*/ 	.word	0xffffffff
	.align		4
        /*0008*/ 	.word	0x00000000
	.align		4
        /*000c*/ 	.word	0xfffffffe
	.align		4
        /*0010*/ 	.word	0x00000000
	.align		4
        /*0014*/ 	.word	0xfffffffd
	.align		4
        /*0018*/ 	.word	0x00000000
	.align		4
        /*001c*/ 	.word	0xfffffffc


//--------------------- .text._Z16updateBiasKernelPdS_di --------------------------
	.section	.text._Z16updateBiasKernelPdS_di,"ax",@progbits
	.align	128
        .global         _Z16updateBiasKernelPdS_di
        .type           _Z16updateBiasKernelPdS_di,@function
        .size           _Z16updateBiasKernelPdS_di,(.L_x_62 - _Z16updateBiasKernelPdS_di)
        .other          _Z16updateBiasKernelPdS_di,@"STO_CUDA_ENTRY STV_DEFAULT"
_Z16updateBiasKernelPdS_di:
.text._Z16updateBiasKernelPdS_di:
[----:B------:R-:W-:Y:S01]  /*0000*/  LDC R1, c[0x0][0x37c] ;  /* 0x0000df00ff017b82 */ /* 0x000fe20000000800 */
[----:B------:R-:W0:Y:S07]  /*0010*/  S2R R0, SR_TID.X ;  /* 0x0000000000007919 */ /* 0x000e2e0000002100 */
[----:B------:R-:W0:Y:S01]  /*0020*/  S2UR UR4, SR_CTAID.X ;  /* 0x00000000000479c3 */ /* 0x000e220000002500 */
[----:B------:R-:W1:Y:S07]  /*0030*/  LDCU UR5, c[0x0][0x398] ;  /* 0x00007300ff0577ac */ /* 0x000e6e0008000800 */
[----:B------:R-:W0:Y:S02]  /*0040*/  LDC R7, c[0x0][0x360] ;  /* 0x0000d800ff077b82 */ /* 0x000e240000000800 */
[----:B0-----:R-:W-:-:S05]  /*0050*/  IMAD R7, R7, UR4, R0 ;  /* 0x0000000407077c24 */ /* 0x001fca000f8e0200 */
[----:B-1----:R-:W-:-:S13]  /*0060*/  ISETP.GE.AND P0, PT, R7, UR5, PT ;  /* 0x0000000507007c0c */ /* 0x002fda000bf06270 */
[----:B------:R-:W-:Y:S05]  /*0070*/  @P0 EXIT ;  /* 0x000000000000094d */ /* 0x000fea0003800000 */
[----:B------:R-:W0:Y:S01]  /*0080*/  LDC.64 R2, c[0x0][0x388] ;  /* 0x0000e200ff027b82 */ /* 0x000e220000000a00 */
[----:B------:R-:W1:Y:S01]  /*0090*/  LDCU.64 UR4, c[0x0][0x358] ;  /* 0x00006b00ff0477ac */ /* 0x000e620008000a00 */
[----:B------:R-:W2:Y:S06]  /*00a0*/  LDCU.64 UR6, c[0x0][0x390] ;  /* 0x00007200ff0677ac */ /* 0x000eac0008000a00 */
[----:B------:R-:W3:Y:S01]  /*00b0*/  LDC.64 R4, c[0x0][0x380] ;  /* 0x0000e000ff047b82 */ /* 0x000ee20000000a00 */
[----:B0-----:R-:W-:-:S06]  /*00c0*/  IMAD.WIDE R2, R7, 0x8, R2 ;  /* 0x0000000807027825 */ /* 0x001fcc00078e0202 */
[----:B-1----:R-:W2:Y:S01]  /*00d0*/  LDG.E.64 R2, desc[UR4][R2.64] ;  /* 0x0000000402027981 */ /* 0x002ea2000c1e1b00 */
[----:B---3--:R-:W-:-:S05]  /*00e0*/  IMAD.WIDE R4, R7, 0x8, R4 ;  /* 0x0000000807047825 */ /* 0x008fca00078e0204 */
[----:B------:R-:W2:Y:S02]  /*00f0*/  LDG.E.64 R6, desc[UR4][R4.64] ;  /* 0x0000000404067981 */ /* 0x000ea4000c1e1b00 */
[----:B--2---:R-:W-:-:S07]  /*0100*/  DFMA R6, -R2, UR6, R6 ;  /* 0x0000000602067c2b */ /* 0x004fce0008000106 */
[----:B------:R-:W-:Y:S01]  /*0110*/  STG.E.64 desc[UR4][R4.64], R6 ;  /* 0x0000000604007986 */ /* 0x000fe2000c101b04 */
[----:B------:R-:W-:Y:S05]  /*0120*/  EXIT ;  /* 0x000000000000794d */ /* 0x000fea0003800000 */
.L_x_0:
[----:B------:R-:W-:-:S00]  /*0130*/  BRA `(.L_x_0) ;  /* 0xfffffffc00fc7947 */ /* 0x000fc0000383ffff */
[----:B------:R-:W-:-:S00]  /*0140*/  NOP ;  /* 0x0000000000007918 */ /* 0x000fc00000000000 */
        /* <DEDUP_REMOVED lines=11> */
.L_x_62:


//--------------------- .text._Z19updateWeightsKernelPdS_S_dii --------------------------
	.section	.text._Z19updateWeightsKernelPdS_S_dii,"ax",@progbits
	.align	128
        .global         _Z19updateWeightsKernelPdS_S_dii
        .type           _Z19updateWeightsKernelPdS_S_dii,@function
        .size           _Z19updateWeightsKernelPdS_S_dii,(.L_x_63 - _Z19updateWeightsKernelPdS_S_dii)
        .other          _Z19updateWeightsKernelPdS_S_dii,@"STO_CUDA_ENTRY STV_DEFAULT"
_Z19updateWeightsKernelPdS_S_dii:
.text._Z19updateWeightsKernelPdS_S_dii:
[----:B------:R-:W-:Y:S01]  /*0000*/  LDC R1, c[0x0][0x37c] ;  /* 0x0000df00ff017b82 */ /* 0x000fe20000000800 */
[----:B------:R-:W0:Y:S07]  /*0010*/  S2R R3, SR_TID.X ;  /* 0x0000000000037919 */ /* 0x000e2e0000002100 */
[----:B------:R-:W1:Y:S01]  /*0020*/  LDC R5, c[0x0][0x364] ;  /* 0x0000d900ff057b82 */ /* 0x000e620000000800 */
[----:B------:R-:W2:Y:S01]  /*0030*/  LDCU.64 UR6, c[0x0][0x3a0] ;  /* 0x00007400ff0677ac */ /* 0x000ea20008000a00 */
[----:B------:R-:W1:Y:S06]  /*0040*/  S2R R2, SR_TID.Y ;  /* 0x0000000000027919 */ /* 0x000e6c0000002200 */
[----:B------:R-:W0:Y:S08]  /*0050*/  S2UR UR5, SR_CTAID.X ;  /* 0x00000000000579c3 */ /* 0x000e300000002500 */
[----:B------:R-:W0:Y:S08]  /*0060*/  LDC R0, c[0x0][0x360] ;  /* 0x0000d800ff007b82 */ /* 0x000e300000000800 */
[----:B------:R-:W1:Y:S01]  /*0070*/  S2UR UR4, SR_CTAID.Y ;  /* 0x00000000000479c3 */ /* 0x000e620000002600 */
[----:B0-----:R-:W-:-:S05]  /*0080*/  IMAD R0, R0, UR5, R3 ;  /* 0x0000000500007c24 */ /* 0x001fca000f8e0203 */
[----:B--2---:R-:W-:Y:S01]  /*0090*/  ISETP.GE.AND P0, PT, R0, UR7, PT ;  /* 0x0000000700007c0c */ /* 0x004fe2000bf06270 */
[----:B-1----:R-:W-:-:S05]  /*00a0*/  IMAD R5, R5, UR4, R2 ;  /* 0x0000000405057c24 */ /* 0x002fca000f8e0202 */
[----:B------:R-:W-:-:S13]  /*00b0*/  ISETP.GE.OR P0, PT, R5, UR6, P0 ;  /* 0x0000000605007c0c */ /* 0x000fda0008706670 */
[----:B------:R-:W-:Y:S05]  /*00c0*/  @P0 EXIT ;  /* 0x000000000000094d */ /* 0x000fea0003800000 */
[----:B------:R-:W0:Y:S01]  /*00d0*/  LDC.64 R2, c[0x0][0x388] ;  /* 0x0000e200ff027b82 */ /* 0x000e220000000a00 */
[----:B------:R-:W1:Y:S07]  /*00e0*/  LDCU.64 UR4, c[0x0][0x358] ;  /* 0x00006b00ff0477ac */ /* 0x000e6e0008000a00 */
[----:B------:R-:W2:Y:S08]  /*00f0*/  LDC.64 R6, c[0x0][0x390] ;  /* 0x0000e400ff067b82 */ /* 0x000eb00000000a00 */
[----:B------:R-:W3:Y:S01]  /*0100*/  LDC.64 R8, c[0x0][0x380] ;  /* 0x0000e000ff087b82 */ /* 0x000ee20000000a00 */
[----:B0-----:R-:W-:-:S04]  /*0110*/  IMAD.WIDE.U32 R2, R5, 0x8, R2 ;  /* 0x0000000805027825 */ /* 0x001fc800078e0002 */
[----:B------:R-:W-:Y:S02]  /*0120*/  IMAD R5, R5, UR7, R0 ;  /* 0x0000000705057c24 */ /* 0x000fe4000f8e0200 */
[----:B-1----:R-:W4:Y:S01]  /*0130*/  LDG.E.64 R2, desc[UR4][R2.64] ;  /* 0x0000000402027981 */ /* 0x002f22000c1e1b00 */
[----:B--2---:R-:W-:-:S06]  /*0140*/  IMAD.WIDE R6, R0, 0x8, R6 ;  /* 0x0000000800067825 */ /* 0x004fcc00078e0206 */
[----:B------:R-:W2:Y:S01]  /*0150*/  LDG.E.64 R6, desc[UR4][R6.64] ;  /* 0x0000000406067981 */ /* 0x000ea2000c1e1b00 */
[----:B---3--:R-:W-:Y:S02]  /*0160*/  IMAD.WIDE R8, R5, 0x8, R8 ;  /* 0x0000000805087825 */ /* 0x008fe400078e0208 */
[----:B------:R-:W4:Y:S03]  /*0170*/  LDC.64 R4, c[0x0][0x398] ;  /* 0x0000e600ff047b82 */ /* 0x000f260000000a00 */
[----:B------:R-:W2:Y:S01]  /*0180*/  LDG.E.64 R10, desc[UR4][R8.64] ;  /* 0x00000004080a7981 */ /* 0x000ea2000c1e1b00 */
[----:B----4-:R-:W-:-:S08]  /*0190*/  DMUL R4, R2, R4 ;  /* 0x0000000402047228 */ /* 0x010fd00000000000 */
[----:B--2---:R-:W-:-:S07]  /*01a0*/  DFMA R4, -R4, R6, R10 ;  /* 0x000000060404722b */ /* 0x004fce000000010a */
[----:B------:R-:W-:Y:S01]  /*01b0*/  STG.E.64 desc[UR4][R8.64], R4 ;  /* 0x0000000408007986 */ /* 0x000fe2000c101b04 */
[----:B------:R-:W-:Y:S05]  /*01c0*/  EXIT ;  /* 0x000000000000794d */ /* 0x000fea0003800000 */
.L_x_1:
        /* <DEDUP_REMOVED lines=11> */
.L_x_63:


//--------------------- .text._Z23computeHiddenGradKernelPdS_S_S_ii --------------------------
	.section	.text._Z23computeHiddenGradKernelPdS_S_S_ii,"ax",@progbits
	.align	128
        .global         _Z23computeHiddenGradKernelPdS_S_S_ii
        .type           _Z23computeHiddenGradKernelPdS_S_S_ii,@function
        .size           _Z23computeHiddenGradKernelPdS_S_S_ii,(.L_x_64 - _Z23computeHiddenGradKernelPdS_S_S_ii)
        .other          _Z23computeHiddenGradKernelPdS_S_S_ii,@"STO_CUDA_ENTRY STV_DEFAULT"
_Z23computeHiddenGradKernelPdS_S_S_ii:
.text._Z23computeHiddenGradKernelPdS_S_S_ii:
[----:B------:R-:W-:Y:S01]  /*0000*/  LDC R1, c[0x0][0x37c] ;  /* 0x0000df00ff017b82 */ /* 0x000fe20000000800 */
[----:B------:R-:W0:Y:S07]  /*0010*/  S2R R2, SR_TID.X ;  /* 0x0000000000027919 */ /* 0x000e2e0000002100 */
[----:B------:R-:W0:Y:S08]  /*0020*/  S2UR UR4, SR_CTAID.X ;  /* 0x00000000000479c3 */ /* 0x000e300000002500 */
[----:B------:R-:W0:Y:S08]  /*0030*/  LDC R3, c[0x0][0x360] ;  /* 0x0000d800ff037b82 */ /* 0x000e300000000800 */
[----:B------:R-:W1:Y:S01]  /*0040*/  LDC R0, c[0x0][0x3a0] ;  /* 0x0000e800ff007b82 */ /* 0x000e620000000800 */
[----:B0-----:R-:W-:-:S05]  /*0050*/  IMAD R3, R3, UR4, R2 ;  /* 0x0000000403037c24 */ /* 0x001fca000f8e0202 */
[----:B-1----:R-:W-:-:S13]  /*0060*/  ISETP.GE.AND P0, PT, R3, R0, PT ;  /* 0x000000000300720c */ /* 0x002fda0003f06270 */
[----:B------:R-:W-:Y:S05]  /*0070*/  @P0 EXIT ;  /* 0x000000000000094d */ /* 0x000fea0003800000 */
[----:B------:R-:W0:Y:S01]  /*0080*/  LDCU UR6, c[0x0][0x3a4] ;  /* 0x00007480ff0677ac */ /* 0x000e220008000800 */
[----:B------:R-:W-:Y:S01]  /*0090*/  CS2R R20, SRZ ;  /* 0x0000000000147805 */ /* 0x000fe2000001ff00 */
[----:B------:R-:W1:Y:S01]  /*00a0*/  LDCU.64 UR10, c[0x0][0x358] ;  /* 0x00006b00ff0a77ac */ /* 0x000e620008000a00 */
[----:B0-----:R-:W-:-:S09]  /*00b0*/  UISETP.GE.AND UP0, UPT, UR6, 0x1, UPT ;  /* 0x000000010600788c */ /* 0x001fd2000bf06270 */
[----:B-1----:R-:W-:Y:S05]  /*00c0*/  BRA.U !UP0, `(.L_x_2) ;  /* 0x0000000908c47547 */ /* 0x002fea000b800000 */
[----:B------:R-:W-:Y:S01]  /*00d0*/  UISETP.GE.U32.AND UP1, UPT, UR6, 0x10, UPT ;  /* 0x000000100600788c */ /* 0x000fe2000bf26070 */
[----:B------:R-:W-:Y:S01]  /*00e0*/  HFMA2 R2, -RZ, RZ, 0, 0 ;  /* 0x00000000ff027431 */ /* 0x000fe200000001ff */
[----:B------:R-:W-:Y:S01]  /*00f0*/  ULOP3.LUT UR7, UR6, 0xf, URZ, 0xc0, !UPT ;  /* 0x0000000f06077892 */ /* 0x000fe2000f8ec0ff */
[----:B------:R-:W-:-:S03]  /*0100*/  CS2R R20, SRZ ;  /* 0x0000000000147805 */ /* 0x000fc6000001ff00 */
[----:B------:R-:W-:-:S03]  /*0110*/  UISETP.NE.AND UP0, UPT, UR7, URZ, UPT ;  /* 0x000000ff0700728c */ /* 0x000fc6000bf05270 */
[----:B------:R-:W-:Y:S08]  /*0120*/  BRA.U !UP1, `(.L_x_3) ;  /* 0x00000005094c7547 */ /* 0x000ff0000b800000 */
[----:B------:R-:W0:Y:S01]  /*0130*/  LDCU.64 UR4, c[0x0][0x388] ;  /* 0x00007100ff0477ac */ /* 0x000e220008000a00 */
[----:B------:R-:W-:Y:S02]  /*0140*/  MOV R27, R3 ;  /* 0x00000003001b7202 */ /* 0x000fe40000000f00 */
[----:B------:R-:W-:Y:S01]  /*0150*/  CS2R R20, SRZ ;  /* 0x0000000000147805 */ /* 0x000fe2000001ff00 */
[----:B------:R-:W-:-:S04]  /*0160*/  ULOP3.LUT UR8, UR6, 0x7ffffff0, URZ, 0xc0, !UPT ;  /* 0x7ffffff006087892 */ /* 0x000fc8000f8ec0ff */
[----:B------:R-:W-:Y:S02]  /*0170*/  UIADD3 UR9, UPT, UPT, -UR8, URZ, URZ ;  /* 0x000000ff08097290 */ /* 0x000fe4000fffe1ff */
[----:B------:R-:W-:Y:S01]  /*0180*/  MOV R2, UR8 ;  /* 0x0000000800027c02 */ /* 0x000fe20008000f00 */
[----:B0-----:R-:W-:-:S04]  /*0190*/  UIADD3 UR4, UP1, UPT, UR4, 0x40, URZ ;  /* 0x0000004004047890 */ /* 0x001fc8000ff3e0ff */
[----:B------:R-:W-:Y:S02]  /*01a0*/  UIADD3.X UR5, UPT, UPT, URZ, UR5, URZ, UP1, !UPT ;  /* 0x00000005ff057290 */ /* 0x000fe40008ffe4ff */
[----:B------:R-:W-:-:S04]  /*01b0*/  MOV R8, UR4 ;  /* 0x0000000400087c02 */ /* 0x000fc80008000f00 */
[----:B------:R-:W-:-:S07]  /*01c0*/  MOV R9, UR5 ;  /* 0x0000000500097c02 */ /* 0x000fce0008000f00 */
.L_x_4:
[----:B------:R-:W0:Y:S01]  /*01d0*/  LDC.64 R28, c[0x0][0x380] ;  /* 0x0000e000ff1c7b82 */ /* 0x000e220000000a00 */
[----:B------:R-:W-:Y:S02]  /*01e0*/  MOV R4, R8 ;  /* 0x0000000800047202 */ /* 0x000fe40000000f00 */
[----:B------:R-:W-:-:S05]  /*01f0*/  MOV R5, R9 ;  /* 0x0000000900057202 */ /* 0x000fca0000000f00 */
[----:B------:R-:W2:Y:S04]  /*0200*/  LDG.E.64 R6, desc[UR10][R4.64+-0x40] ;  /* 0xffffc00a04067981 */ /* 0x000ea8000c1e1b00 */
[----:B------:R-:W3:Y:S04]  /*0210*/  LDG.E.64 R12, desc[UR10][R4.64+-0x38] ;  /* 0xffffc80a040c7981 */ /* 0x000ee8000c1e1b00 */
[----:B------:R-:W4:Y:S04]  /*0220*/  LDG.E.64 R14, desc[UR10][R4.64+-0x30] ;  /* 0xffffd00a040e7981 */ /* 0x000f28000c1e1b00 */
[----:B------:R-:W5:Y:S01]  /*0230*/  LDG.E.64 R24, desc[UR10][R4.64+-0x28] ;  /* 0xffffd80a04187981 */ /* 0x000f62000c1e1b00 */
[----:B0-----:R-:W-:-:S05]  /*0240*/  IMAD.WIDE R28, R27, 0x8, R28 ;  /* 0x000000081b1c7825 */ /* 0x001fca00078e021c */
[----:B------:R0:W2:Y:S02]  /*0250*/  LDG.E.64 R8, desc[UR10][R28.64] ;  /* 0x0000000a1c087981 */ /* 0x0000a4000c1e1b00 */
[----:B0-----:R-:W-:-:S05]  /*0260*/  IMAD.WIDE R28, R0, 0x8, R28 ;  /* 0x00000008001c7825 */ /* 0x001fca00078e021c */
[----:B------:R-:W3:Y:S01]  /*0270*/  LDG.E.64 R18, desc[UR10][R28.64] ;  /* 0x0000000a1c127981 */ /* 0x000ee2000c1e1b00 */
[----:B------:R-:W-:-:S05]  /*0280*/  IMAD.WIDE R22, R0, 0x8, R28 ;  /* 0x0000000800167825 */ /* 0x000fca00078e021c */
[----:B------:R0:W4:Y:S02]  /*0290*/  LDG.E.64 R16, desc[UR10][R22.64] ;  /* 0x0000000a16107981 */ /* 0x000124000c1e1b00 */
[----:B0-----:R-:W-:-:S05]  /*02a0*/  IMAD.WIDE R22, R0, 0x8, R22 ;  /* 0x0000000800167825 */ /* 0x001fca00078e0216 */
[----:B------:R-:W5:Y:S01]  /*02b0*/  LDG.E.64 R10, desc[UR10][R22.64] ;  /* 0x0000000a160a7981 */ /* 0x000f62000c1e1b00 */
[----:B--2---:R-:W-:Y:S01]  /*02c0*/  DFMA R6, R8, R6, R20 ;  /* 0x000000060806722b */ /* 0x004fe20000000014 */
[----:B------:R-:W-:-:S04]  /*02d0*/  IMAD.WIDE R8, R0, 0x8, R22 ;  /* 0x0000000800087825 */ /* 0x000fc800078e0216 */
[----:B------:R-:W-:-:S05]  /*02e0*/  IMAD.WIDE R28, R0, 0x8, R8 ;  /* 0x00000008001c7825 */ /* 0x000fca00078e0208 */
[----:B------:R0:W2:Y:S01]  /*02f0*/  LDG.E.64 R20, desc[UR10][R28.64] ;  /* 0x0000000a1c147981 */ /* 0x0000a2000c1e1b00 */
[----:B---3--:R-:W-:-:S03]  /*0300*/  DFMA R12, R18, R12, R6 ;  /* 0x0000000c120c722b */ /* 0x008fc60000000006 */
[----:B------:R-:W3:Y:S04]  /*0310*/  LDG.E.64 R6, desc[UR10][R4.64+-0x20] ;  /* 0xffffe00a04067981 */ /* 0x000ee8000c1e1b00 */
[----:B------:R-:W3:Y:S01]  /*0320*/  LDG.E.64 R18, desc[UR10][R8.64] ;  /* 0x0000000a08127981 */ /* 0x000ee2000c1e1b00 */
[----:B----4-:R-:W-:Y:S01]  /*0330*/  DFMA R12, R16, R14, R12 ;  /* 0x0000000e100c722b */ /* 0x010fe2000000000c */
[C---:B0-----:R-:W-:Y:S02]  /*0340*/  IMAD.WIDE R28, R0.reuse, 0x8, R28 ;  /* 0x00000008001c7825 */ /* 0x041fe400078e021c */
[----:B------:R-:W4:Y:S04]  /*0350*/  LDG.E.64 R14, desc[UR10][R4.64+-0x8] ;  /* 0xfffff80a040e7981 */ /* 0x000f28000c1e1b00 */
[----:B------:R-:W2:Y:S01]  /*0360*/  LDG.E.64 R8, desc[UR10][R4.64+-0x18] ;  /* 0xffffe80a04087981 */ /* 0x000ea2000c1e1b00 */
[----:B------:R-:W-:Y:S01]  /*0370*/  IMAD.WIDE R22, R0, 0x8, R28 ;  /* 0x0000000800167825 */ /* 0x000fe200078e021c */
[----:B-----5:R-:W-:-:S04]  /*0380*/  DFMA R24, R10, R24, R12 ;  /* 0x000000180a18722b */ /* 0x020fc8000000000c */
[----:B------:R-:W4:Y:S04]  /*0390*/  LDG.E.64 R16, desc[UR10][R22.64] ;  /* 0x0000000a16107981 */ /* 0x000f28000c1e1b00 */
[----:B------:R-:W5:Y:S04]  /*03a0*/  LDG.E.64 R10, desc[UR10][R4.64+-0x10] ;  /* 0xfffff00a040a7981 */ /* 0x000f68000c1e1b00 */
[----:B------:R0:W5:Y:S01]  /*03b0*/  LDG.E.64 R12, desc[UR10][R28.64] ;  /* 0x0000000a1c0c7981 */ /* 0x000162000c1e1b00 */
[----:B---3--:R-:W-:Y:S01]  /*03c0*/  DFMA R6, R18, R6, R24 ;  /* 0x000000061206722b */ /* 0x008fe20000000018 */
[----:B------:R-:W-:-:S02]  /*03d0*/  IMAD.WIDE R24, R0, 0x8, R22 ;  /* 0x0000000800187825 */ /* 0x000fc400078e0216 */
[----:B------:R-:W3:Y:S05]  /*03e0*/  LDG.E.64 R22, desc[UR10][R4.64+0x18] ;  /* 0x0000180a04167981 */ /* 0x000eea000c1e1b00 */
[----:B--2---:R-:W-:Y:S02]  /*03f0*/  DFMA R20, R20, R8, R6 ;  /* 0x000000081414722b */ /* 0x004fe40000000006 */
[----:B------:R-:W2:Y:S01]  /*0400*/  LDG.E.64 R6, desc[UR10][R4.64] ;  /* 0x0000000a04067981 */ /* 0x000ea2000c1e1b00 */
[----:B------:R-:W-:-:S03]  /*0410*/  IMAD.WIDE R18, R0, 0x8, R24 ;  /* 0x0000000800127825 */ /* 0x000fc600078e0218 */
[----:B------:R-:W2:Y:S01]  /*0420*/  LDG.E.64 R8, desc[UR10][R24.64] ;  /* 0x0000000a18087981 */ /* 0x000ea2000c1e1b00 */
[----:B0-----:R-:W-:Y:S01]  /*0430*/  IMAD.WIDE R28, R0, 0x8, R18 ;  /* 0x00000008001c7825 */ /* 0x001fe200078e0212 */
[----:B-----5:R-:W-:Y:S02]  /*0440*/  DFMA R20, R12, R10, R20 ;  /* 0x0000000a0c14722b */ /* 0x020fe40000000014 */
[----:B------:R-:W5:Y:S04]  /*0450*/  LDG.E.64 R10, desc[UR10][R4.64+0x8] ;  /* 0x0000080a040a7981 */ /* 0x000f68000c1e1b00 */
[----:B------:R-:W5:Y:S02]  /*0460*/  LDG.E.64 R12, desc[UR10][R18.64] ;  /* 0x0000000a120c7981 */ /* 0x000f64000c1e1b00 */
[----:B----4-:R-:W-:-:S02]  /*0470*/  DFMA R14, R16, R14, R20 ;  /* 0x0000000e100e722b */ /* 0x010fc40000000014 */
[----:B------:R-:W4:Y:S01]  /*0480*/  LDG.E.64 R16, desc[UR10][R4.64+0x10] ;  /* 0x0000100a04107981 */ /* 0x000f22000c1e1b00 */
[----:B------:R-:W-:-:S03]  /*0490*/  IMAD.WIDE R20, R0, 0x8, R28 ;  /* 0x0000000800147825 */ /* 0x000fc600078e021c */
[----:B------:R-:W4:Y:S04]  /*04a0*/  LDG.E.64 R18, desc[UR10][R28.64] ;  /* 0x0000000a1c127981 */ /* 0x000f28000c1e1b00 */
[----:B------:R0:W3:Y:S02]  /*04b0*/  LDG.E.64 R24, desc[UR10][R20.64] ;  /* 0x0000000a14187981 */ /* 0x0000e4000c1e1b00 */
[----:B0-----:R-:W-:Y:S01]  /*04c0*/  IMAD.WIDE R20, R0, 0x8, R20 ;  /* 0x0000000800147825 */ /* 0x001fe200078e0214 */
[----:B--2---:R-:W-:-:S04]  /*04d0*/  DFMA R6, R8, R6, R14 ;  /* 0x000000060806722b */ /* 0x004fc8000000000e */
[----:B------:R-:W2:Y:S04]  /*04e0*/  LDG.E.64 R8, desc[UR10][R20.64] ;  /* 0x0000000a14087981 */ /* 0x000ea8000c1e1b00 */
[----:B------:R-:W2:Y:S01]  /*04f0*/  LDG.E.64 R14, desc[UR10][R4.64+0x28] ;  /* 0x0000280a040e7981 */ /* 0x000ea2000c1e1b00 */
[----:B-----5:R-:W-:-:S03]  /*0500*/  DFMA R12, R12, R10, R6 ;  /* 0x0000000a0c0c722b */ /* 0x020fc60000000006 */
[----:B------:R-:W2:Y:S01]  /*0510*/  LDG.E.64 R6, desc[UR10][R4.64+0x20] ;  /* 0x0000200a04067981 */ /* 0x000ea2000c1e1b00 */
[----:B------:R-:W-:-:S04]  /*0520*/  IMAD.WIDE R10, R0, 0x8, R20 ;  /* 0x00000008000a7825 */ /* 0x000fc800078e0214 */
[----:B----4-:R-:W-:Y:S02]  /*0530*/  DFMA R16, R18, R16, R12 ;  /* 0x000000101210722b */ /* 0x010fe4000000000c */
[----:B------:R0:W4:Y:S04]  /*0540*/  LDG.E.64 R12, desc[UR10][R10.64] ;  /* 0x0000000a0a0c7981 */ /* 0x000128000c1e1b00 */
[----:B------:R-:W5:Y:S02]  /*0550*/  LDG.E.64 R18, desc[UR10][R4.64+0x30] ;  /* 0x0000300a04127981 */ /* 0x000f64000c1e1b00 */
[----:B---3--:R-:W-:Y:S02]  /*0560*/  DFMA R22, R24, R22, R16 ;  /* 0x000000161816722b */ /* 0x008fe40000000010 */
[----:B------:R-:W3:Y:S01]  /*0570*/  LDG.E.64 R24, desc[UR10][R4.64+0x38] ;  /* 0x0000380a04187981 */ /* 0x000ee2000c1e1b00 */
[----:B0-----:R-:W-:-:S05]  /*0580*/  IMAD.WIDE R10, R0, 0x8, R10 ;  /* 0x00000008000a7825 */ /* 0x001fca00078e020a */
[----:B------:R-:W5:Y:S01]  /*0590*/  LDG.E.64 R16, desc[UR10][R10.64] ;  /* 0x0000000a0a107981 */ /* 0x000f62000c1e1b00 */
[----:B------:R-:W-:-:S05]  /*05a0*/  IMAD.WIDE R28, R0, 0x8, R10 ;  /* 0x00000008001c7825 */ /* 0x000fca00078e020a */
[----:B------:R-:W3:Y:S01]  /*05b0*/  LDG.E.64 R20, desc[UR10][R28.64] ;  /* 0x0000000a1c147981 */ /* 0x000ee2000c1e1b00 */
[----:B------:R-:W-:-:S04]  /*05c0*/  UIADD3 UR9, UPT, UPT, UR9, 0x10, URZ ;  /* 0x0000001009097890 */ /* 0x000fc8000fffe0ff */
[----:B------:R-:W-:Y:S01]  /*05d0*/  UISETP.NE.AND UP1, UPT, UR9, URZ, UPT ;  /* 0x000000ff0900728c */ /* 0x000fe2000bf25270 */
[----:B------:R-:W-:Y:S01]  /*05e0*/  LEA R27, R0, R27, 0x4 ;  /* 0x0000001b001b7211 */ /* 0x000fe200078e20ff */
[----:B--2---:R-:W-:-:S08]  /*05f0*/  DFMA R6, R8, R6, R22 ;  /* 0x000000060806722b */ /* 0x004fd00000000016 */
[----:B----4-:R-:W-:Y:S01]  /*0600*/  DFMA R6, R12, R14, R6 ;  /* 0x0000000e0c06722b */ /* 0x010fe20000000006 */
[----:B------:R-:W-:-:S04]  /*0610*/  IADD3 R8, P0, PT, R4, 0x80, RZ ;  /* 0x0000008004087810 */ /* 0x000fc80007f1e0ff */
[----:B------:R-:W-:-:S03]  /*0620*/  IADD3.X R9, PT, PT, RZ, R5, RZ, P0, !PT ;  /* 0x00000005ff097210 */ /* 0x000fc600007fe4ff */
[----:B-----5:R-:W-:-:S08]  /*0630*/  DFMA R6, R16, R18, R6 ;  /* 0x000000121006722b */ /* 0x020fd00000000006 */
[----:B---3--:R-:W-:Y:S01]  /*0640*/  DFMA R20, R20, R24, R6 ;  /* 0x000000181414722b */ /* 0x008fe20000000006 */
[----:B------:R-:W-:Y:S10]  /*0650*/  BRA.U UP1, `(.L_x_4) ;  /* 0xfffffff901dc7547 */ /* 0x000ff4000b83ffff */
.L_x_3:
[----:B------:R-:W-:Y:S05]  /*0660*/  BRA.U !UP0, `(.L_x_2) ;  /* 0x00000005085c7547 */ /* 0x000fea000b800000 */
[----:B------:R-:W-:Y:S02]  /*0670*/  UISETP.GE.U32.AND UP0, UPT, UR7, 0x8, UPT ;  /* 0x000000080700788c */ /* 0x000fe4000bf06070 */
[----:B------:R-:W-:-:S04]  /*0680*/  ULOP3.LUT UR5, UR6, 0x7, URZ, 0xc0, !UPT ;  /* 0x0000000706057892 */ /* 0x000fc8000f8ec0ff */
[----:B------:R-:W-:-:S03]  /*0690*/  UISETP.NE.AND UP1, UPT, UR5, URZ, UPT ;  /* 0x000000ff0500728c */ /* 0x000fc6000bf25270 */
[----:B------:R-:W-:Y:S08]  /*06a0*/  BRA.U !UP0, `(.L_x_5) ;  /* 0x0000000108947547 */ /* 0x000ff0000b800000 */
[----:B------:R-:W0:Y:S01]  /*06b0*/  LDC.64 R14, c[0x0][0x380] ;  /* 0x0000e000ff0e7b82 */ /* 0x000e220000000a00 */
[----:B------:R-:W-:-:S07]  /*06c0*/  IMAD R5, R2, R0, R3 ;  /* 0x0000000002057224 */ /* 0x000fce00078e0203 */
[----:B------:R-:W1:Y:S01]  /*06d0*/  LDC.64 R6, c[0x0][0x388] ;  /* 0x0000e200ff067b82 */ /* 0x000e620000000a00 */
[----:B0-----:R-:W-:-:S05]  /*06e0*/  IMAD.WIDE R14, R5, 0x8, R14 ;  /* 0x00000008050e7825 */ /* 0x001fca00078e020e */
[----:B------:R0:W2:Y:S01]  /*06f0*/  LDG.E.64 R24, desc[UR10][R14.64] ;  /* 0x0000000a0e187981 */ /* 0x0000a2000c1e1b00 */
[----:B-1----:R-:W-:-:S05]  /*0700*/  IMAD.WIDE.U32 R6, R2, 0x8, R6 ;  /* 0x0000000802067825 */ /* 0x002fca00078e0006 */
[----:B------:R-:W2:Y:S01]  /*0710*/  LDG.E.64 R22, desc[UR10][R6.64] ;  /* 0x0000000a06167981 */ /* 0x000ea2000c1e1b00 */
[----:B------:R-:W-:-:S03]  /*0720*/  IMAD.WIDE R26, R0, 0x8, R14 ;  /* 0x00000008001a7825 */ /* 0x000fc600078e020e */
[----:B------:R-:W3:Y:S04]  /*0730*/  LDG.E.64 R16, desc[UR10][R6.64+0x8] ;  /* 0x0000080a06107981 */ /* 0x000ee8000c1e1b00 */
[----:B------:R-:W3:Y:S01]  /*0740*/  LDG.E.64 R18, desc[UR10][R26.64] ;  /* 0x0000000a1a127981 */ /* 0x000ee2000c1e1b00 */
[----:B------:R-:W-:-:S03]  /*0750*/  IMAD.WIDE R28, R0, 0x8, R26 ;  /* 0x00000008001c7825 */ /* 0x000fc600078e021a */
[----:B------:R-:W4:Y:S04]  /*0760*/  LDG.E.64 R12, desc[UR10][R6.64+0x10] ;  /* 0x0000100a060c7981 */ /* 0x000f28000c1e1b00 */
[----:B------:R-:W4:Y:S01]  /*0770*/  LDG.E.64 R8, desc[UR10][R28.64] ;  /* 0x0000000a1c087981 */ /* 0x000f22000c1e1b00 */
[----:B0-----:R-:W-:-:S03]  /*0780*/  IMAD.WIDE R14, R0, 0x8, R28 ;  /* 0x00000008000e7825 */ /* 0x001fc600078e021c */
[----:B------:R-:W5:Y:S04]  /*0790*/  LDG.E.64 R10, desc[UR10][R6.64+0x18] ;  /* 0x0000180a060a7981 */ /* 0x000f68000c1e1b00 */
[----:B------:R0:W5:Y:S02]  /*07a0*/  LDG.E.64 R4, desc[UR10][R14.64] ;  /* 0x0000000a0e047981 */ /* 0x000164000c1e1b00 */
[----:B0-----:R-:W-:-:S04]  /*07b0*/  IMAD.WIDE R14, R0, 0x8, R14 ;  /* 0x00000008000e7825 */ /* 0x001fc800078e020e */
[----:B------:R-:W-:-:S04]  /*07c0*/  IMAD.WIDE R26, R0, 0x8, R14 ;  /* 0x00000008001a7825 */ /* 0x000fc800078e020e */
[----:B------:R-:W-:Y:S01]  /*07d0*/  IMAD.WIDE R28, R0, 0x8, R26 ;  /* 0x00000008001c7825 */ /* 0x000fe200078e021a */
[----:B--2---:R-:W-:Y:S01]  /*07e0*/  DFMA R24, R24, R22, R20 ;  /* 0x000000161818722b */ /* 0x004fe20000000014 */
[----:B------:R-:W2:Y:S04]  /*07f0*/  LDG.E.64 R22, desc[UR10][R6.64+0x20] ;  /* 0x0000200a06167981 */ /* 0x000ea8000c1e1b00 */
[----:B------:R-:W2:Y:S03]  /*0800*/  LDG.E.64 R20, desc[UR10][R14.64] ;  /* 0x0000000a0e147981 */ /* 0x000ea6000c1e1b00 */
[----:B---3--:R-:W-:Y:S01]  /*0810*/  DFMA R24, R18, R16, R24 ;  /* 0x000000101218722b */ /* 0x008fe20000000018 */
[----:B------:R-:W3:Y:S04]  /*0820*/  LDG.E.64 R18, desc[UR10][R6.64+0x28] ;  /* 0x0000280a06127981 */ /* 0x000ee8000c1e1b00 */
[----:B------:R-:W3:Y:S03]  /*0830*/  LDG.E.64 R16, desc[UR10][R26.64] ;  /* 0x0000000a1a107981 */ /* 0x000ee6000c1e1b00 */
[----:B----4-:R-:W-:-:S02]  /*0840*/  DFMA R8, R8, R12, R24 ;  /* 0x0000000c0808722b */ /* 0x010fc40000000018 */
[----:B------:R-:W4:Y:S04]  /*0850*/  LDG.E.64 R24, desc[UR10][R6.64+0x30] ;  /* 0x0000300a06187981 */ /* 0x000f28000c1e1b00 */
[----:B------:R0:W4:Y:S04]  /*0860*/  LDG.E.64 R12, desc[UR10][R28.64] ;  /* 0x0000000a1c0c7981 */ /* 0x000128000c1e1b00 */
[----:B------:R-:W4:Y:S01]  /*0870*/  LDG.E.64 R14, desc[UR10][R6.64+0x38] ;  /* 0x0000380a060e7981 */ /* 0x000f22000c1e1b00 */
[----:B0-----:R-:W-:-:S06]  /*0880*/  IMAD.WIDE R28, R0, 0x8, R28 ;  /* 0x00000008001c7825 */ /* 0x001fcc00078e021c */
[----:B------:R-:W4:Y:S01]  /*0890*/  LDG.E.64 R28, desc[UR10][R28.64] ;  /* 0x0000000a1c1c7981 */ /* 0x000f22000c1e1b00 */
[----:B-----5:R-:W-:Y:S01]  /*08a0*/  DFMA R4, R4, R10, R8 ;  /* 0x0000000a0404722b */ /* 0x020fe20000000008 */
[----:B------:R-:W-:-:S07]  /*08b0*/  IADD3 R2, PT, PT, R2, 0x8, RZ ;  /* 0x0000000802027810 */ /* 0x000fce0007ffe0ff */
[----:B--2---:R-:W-:-:S08]  /*08c0*/  DFMA R4, R20, R22, R4 ;  /* 0x000000161404722b */ /* 0x004fd00000000004 */
[----:B---3--:R-:W-:-:S08]  /*08d0*/  DFMA R4, R16, R18, R4 ;  /* 0x000000121004722b */ /* 0x008fd00000000004 */
[----:B----4-:R-:W-:-:S08]  /*08e0*/  DFMA R4, R12, R24, R4 ;  /* 0x000000180c04722b */ /* 0x010fd00000000004 */
[----:B------:R-:W-:-:S11]  /*08f0*/  DFMA R20, R28, R14, R4 ;  /* 0x0000000e1c14722b */ /* 0x000fd60000000004 */
.L_x_5:
        /* <DEDUP_REMOVED lines=9> */
[----:B------:R-:W2:Y:S01]  /*0990*/  LDG.E.64 R4, desc[UR10][R24.64] ;  /* 0x0000000a18047981 */ /* 0x000ea2000c1e1b00 */
        /* <DEDUP_REMOVED lines=8> */
[----:B------:R-:W-:-:S03]  /*0a20*/  IMAD.WIDE R16, R0, 0x8, R28 ;  /* 0x0000000800107825 */ /* 0x000fc600078e021c */
[----:B------:R-:W5:Y:S04]  /*0a30*/  LDG.E.64 R18, desc[UR10][R22.64+0x18] ;  /* 0x0000180a16127981 */ /* 0x000f68000c1e1b00 */
[----:B------:R-:W5:Y:S01]  /*0a40*/  LDG.E.64 R16, desc[UR10][R16.64] ;  /* 0x0000000a10107981 */ /* 0x000f62000c1e1b00 */
[----:B------:R-:W-:Y:S01]  /*0a50*/  IADD3 R2, PT, PT, R2, 0x4, RZ ;  /* 0x0000000402027810 */ /* 0x000fe20007ffe0ff */
[----:B--2---:R-:W-:-:S08]  /*0a60*/  DFMA R4, R4, R6, R20 ;  /* 0x000000060404722b */ /* 0x004fd00000000014 */
[----:B---3--:R-:W-:-:S08]  /*0a70*/  DFMA R4, R10, R8, R4 ;  /* 0x000000080a04722b */ /* 0x008fd00000000004 */
[----:B----4-:R-:W-:-:S08]  /*0a80*/  DFMA R4, R12, R14, R4 ;  /* 0x0000000e0c04722b */ /* 0x010fd00000000004 */
[----:B-----5:R-:W-:-:S11]  /*0a90*/  DFMA R20, R16, R18, R4 ;  /* 0x000000121014722b */ /* 0x020fd60000000004 */
.L_x_6:
[----:B------:R-:W-:Y:S05]  /*0aa0*/  BRA.U !UP1, `(.L_x_2) ;  /* 0x00000001094c7547 */ /* 0x000fea000b800000 */
[----:B------:R-:W0:Y:S01]  /*0ab0*/  LDC.64 R4, c[0x0][0x388] ;  /* 0x0000e200ff047b82 */ /* 0x000e220000000a00 */
[----:B------:R-:W-:Y:S01]  /*0ac0*/  IMAD R11, R2, R0, R3 ;  /* 0x00000000020b7224 */ /* 0x000fe200078e0203 */
[----:B------:R-:W-:-:S06]  /*0ad0*/  UIADD3 UR4, UPT, UPT, -UR4, URZ, URZ ;  /* 0x000000ff04047290 */ /* 0x000fcc000fffe1ff */
[----:B------:R-:W1:Y:S01]  /*0ae0*/  LDC.64 R8, c[0x0][0x380] ;  /* 0x0000e000ff087b82 */ /* 0x000e620000000a00 */
[----:B0-----:R-:W-:-:S03]  /*0af0*/  IMAD.WIDE.U32 R4, R2, 0x8, R4 ;  /* 0x0000000802047825 */ /* 0x001fc600078e0004 */
[----:B------:R-:W-:Y:S02]  /*0b00*/  MOV R10, R4 ;  /* 0x00000004000a7202 */ /* 0x000fe40000000f00 */
[----:B------:R-:W-:-:S07]  /*0b10*/  MOV R13, R5 ;  /* 0x00000005000d7202 */ /* 0x000fce0000000f00 */
.L_x_7:
[----:B-1----:R-:W-:Y:S01]  /*0b20*/  IMAD.WIDE R4, R11, 0x8, R8 ;  /* 0x000000080b047825 */ /* 0x002fe200078e0208 */
[----:B------:R-:W-:Y:S02]  /*0b30*/  MOV R6, R10 ;  /* 0x0000000a00067202 */ /* 0x000fe40000000f00 */
[----:B------:R-:W-:-:S03]  /*0b40*/  MOV R7, R13 ;  /* 0x0000000d00077202 */ /* 0x000fc60000000f00 */
[----:B------:R-:W2:Y:S04]  /*0b50*/  LDG.E.64 R4, desc[UR10][R4.64] ;  /* 0x0000000a04047981 */ /* 0x000ea8000c1e1b00 */
[----:B------:R-:W2:Y:S01]  /*0b60*/  LDG.E.64 R6, desc[UR10][R6.64] ;  /* 0x0000000a06067981 */ /* 0x000ea2000c1e1b00 */
[----:B------:R-:W-:Y:S01]  /*0b70*/  UIADD3 UR4, UPT, UPT, UR4, 0x1, URZ ;  /* 0x0000000104047890 */ /* 0x000fe2000fffe0ff */
[----:B------:R-:W-:Y:S02]  /*0b80*/  IADD3 R10, P0, PT, R10, 0x8, RZ ;  /* 0x000000080a0a7810 */ /* 0x000fe40007f1e0ff */
[----:B------:R-:W-:Y:S01]  /*0b90*/  IADD3 R11, PT, PT, R11, R0, RZ ;  /* 0x000000000b0b7210 */ /* 0x000fe20007ffe0ff */
[----:B------:R-:W-:Y:S01]  /*0ba0*/  UISETP.NE.AND UP0, UPT, UR4, URZ, UPT ;  /* 0x000000ff0400728c */ /* 0x000fe2000bf05270 */
[----:B------:R-:W-:Y:S01]  /*0bb0*/  IADD3.X R13, PT, PT, RZ, R13, RZ, P0, !PT ;  /* 0x0000000dff0d7210 */ /* 0x000fe200007fe4ff */
[----:B--2---:R-:W-:-:S07]  /*0bc0*/  DFMA R20, R4, R6, R20 ;  /* 0x000000060414722b */ /* 0x004fce0000000014 */
[----:B------:R-:W-:Y:S05]  /*0bd0*/  BRA.U UP0, `(.L_x_7) ;  /* 0xfffffffd00d07547 */ /* 0x000fea000b83ffff */
.L_x_2:
[----:B------:R-:W0:Y:S08]  /*0be0*/  LDC.64 R4, c[0x0][0x398] ;  /* 0x0000e600ff047b82 */ /* 0x000e300000000a00 */
[----:B------:R-:W1:Y:S01]  /*0bf0*/  LDC.64 R8, c[0x0][0x390] ;  /* 0x0000e400ff087b82 */ /* 0x000e620000000a00 */
[----:B0-----:R-:W-:-:S06]  /*0c00*/  IMAD.WIDE R4, R3, 0x8, R4 ;  /* 0x0000000803047825 */ /* 0x001fcc00078e0204 */
[----:B------:R-:W2:Y:S01]  /*0c10*/  LDG.E.64 R4, desc[UR10][R4.64] ;  /* 0x0000000a04047981 */ /* 0x000ea2000c1e1b00 */
[----:B------:R-:W-:Y:S01]  /*0c20*/  MOV R6, RZ ;  /* 0x000000ff00067202 */ /* 0x000fe20000000f00 */
[----:B-1----:R-:W-:Y:S01]  /*0c30*/  IMAD.WIDE R2, R3, 0x8, R8 ;  /* 0x0000000803027825 */ /* 0x002fe200078e0208 */
[----:B--2---:R-:W-:-:S06]  /*0c40*/  DSETP.GT.AND P0, PT, R4, RZ, PT ;  /* 0x000000ff0400722a */ /* 0x004fcc0003f04000 */
[----:B------:R-:W-:-:S06]  /*0c50*/  FSEL R7, RZ, 1.875, !P0 ;  /* 0x3ff00000ff077808 */ /* 0x000fcc0004000000 */
[----:B------:R-:W-:-:S07]  /*0c60*/  DMUL R20, R20, R6 ;  /* 0x0000000614147228 */ /* 0x000fce0000000000 */
[----:B------:R-:W-:Y:S01]  /*0c70*/  STG.E.64 desc[UR10][R2.64], R20 ;  /* 0x0000001402007986 */ /* 0x000fe2000c101b0a */
[----:B------:R-:W-:Y:S05]  /*0c80*/  EXIT ;  /* 0x000000000000794d */ /* 0x000fea0003800000 */
.L_x_8:
        /* <DEDUP_REMOVED lines=15> */
.L_x_64:


//--------------------- .text._Z23computeOutputGradKernelPdS_S_i --------------------------
	.section	.text._Z23computeOutputGradKernelPdS_S_i,"ax",@progbits
	.align	128
        .global         _Z23computeOutputGradKernelPdS_S_i
        .type           _Z23computeOutputGradKernelPdS_S_i,@function
        .size           _Z23computeOutputGradKernelPdS_S_i,(.L_x_65 - _Z23computeOutputGradKernelPdS_S_i)
        .other          _Z23computeOutputGradKernelPdS_S_i,@"STO_CUDA_ENTRY STV_DEFAULT"
_Z23computeOutputGradKernelPdS_S_i:
.text._Z23computeOutputGradKernelPdS_S_i:
        /* <DEDUP_REMOVED lines=9> */
[----:B------:R-:W1:Y:S07]  /*0090*/  LDCU.64 UR4, c[0x0][0x358] ;  /* 0x00006b00ff0477ac */ /* 0x000e6e0008000a00 */
[----:B------:R-:W2:Y:S08]  /*00a0*/  LDC.64 R4, c[0x0][0x388] ;  /* 0x0000e200ff047b82 */ /* 0x000eb00000000a00 */
[----:B------:R-:W3:Y:S01]  /*00b0*/  LDC.64 R8, c[0x0][0x390] ;  /* 0x0000e400ff087b82 */ /* 0x000ee20000000a00 */
[----:B0-----:R-:W-:-:S06]  /*00c0*/  IMAD.WIDE R2, R11, 0x8, R2 ;  /* 0x000000080b027825 */ /* 0x001fcc00078e0202 */
[----:B-1----:R-:W4:Y:S01]  /*00d0*/  LDG.E.64 R2, desc[UR4][R2.64] ;  /* 0x0000000402027981 */ /* 0x002f22000c1e1b00 */
[----:B--2---:R-:W-:-:S06]  /*00e0*/  IMAD.WIDE R4, R11, 0x8, R4 ;  /* 0x000000080b047825 */ /* 0x004fcc00078e0204 */
[----:B------:R-:W4:Y:S01]  /*00f0*/  LDG.E.64 R4, desc[UR4][R4.64] ;  /* 0x0000000404047981 */ /* 0x000f22000c1e1b00 */
[----:B---3--:R-:W-:Y:S01]  /*0100*/  IMAD.WIDE R8, R11, 0x8, R8 ;  /* 0x000000080b087825 */ /* 0x008fe200078e0208 */
[----:B----4-:R-:W-:-:S07]  /*0110*/  DADD R6, R2, -R4 ;  /* 0x0000000002067229 */ /* 0x010fce0000000804 */
[----:B------:R-:W-:Y:S01]  /*0120*/  STG.E.64 desc[UR4][R8.64], R6 ;  /* 0x0000000608007986 */ /* 0x000fe2000c101b04 */
[----:B------:R-:W-:Y:S05]  /*0130*/  EXIT ;  /* 0x000000000000794d */ /* 0x000fea0003800000 */
.L_x_9:
        /* <DEDUP_REMOVED lines=12> */
.L_x_65:


//--------------------- .text._Z13softmaxKernelPdS_i --------------------------
	.section	.text._Z13softmaxKernelPdS_i,"ax",@progbits
	.align	128
        .global         _Z13softmaxKernelPdS_i
        .type           _Z13softmaxKernelPdS_i,@function
        .size           _Z13softmaxKernelPdS_i,(.L_x_61 - _Z13softmaxKernelPdS_i)
        .other          _Z13softmaxKernelPdS_i,@"STO_CUDA_ENTRY STV_DEFAULT"
_Z13softmaxKernelPdS_i:
.text._Z13softmaxKernelPdS_i:
[----:B------:R-:W-:Y:S01]  /*0000*/  LDC R1, c[0x0][0x37c] ;  /* 0x0000df00ff017b82 */ /* 0x000fe20000000800 */
[----:B------:R-:W0:Y:S07]  /*0010*/  S2R R0, SR_TID.X ;  /* 0x0000000000007919 */ /* 0x000e2e0000002100 */
[----:B------:R-:W1:Y:S01]  /*0020*/  S2UR UR4, SR_CTAID.X ;  /* 0x00000000000479c3 */ /* 0x000e620000002500 */
[----:B------:R-:W1:Y:S02]  /*0030*/  LDCU UR5, c[0x0][0x360] ;  /* 0x00006c00ff0577ac */ /* 0x000e640008000800 */
[----:B-1----:R-:W-:Y:S01]  /*0040*/  UIMAD UR4, UR4, UR5, URZ ;  /* 0x00000005040472a4 */ /* 0x002fe2000f8e02ff */
[----:B0-----:R-:W-:-:S05]  /*0050*/  IMAD.MOV R0, RZ, RZ, -R0 ;  /* 0x000000ffff007224 */ /* 0x001fca00078e0a00 */
[----:B------:R-:W-:-:S13]  /*0060*/  ISETP.NE.AND P0, PT, R0, UR4, PT ;  /* 0x0000000400007c0c */ /* 0x000fda000bf05270 */
[----:B------:R-:W-:Y:S05]  /*0070*/  @P0 EXIT ;  /* 0x000000000000094d */ /* 0x000fea0003800000 */
[----:B------:R-:W0:Y:S01]  /*0080*/  LDC.64 R8, c[0x0][0x380] ;  /* 0x0000e000ff087b82 */ /* 0x000e220000000a00 */
[----:B------:R-:W0:Y:S01]  /*0090*/  LDCU.64 UR8, c[0x0][0x358] ;  /* 0x00006b00ff0877ac */ /* 0x000e220008000a00 */
[----:B------:R-:W1:Y:S01]  /*00a0*/  LDCU UR4, c[0x0][0x390] ;  /* 0x00007200ff0477ac */ /* 0x000e620008000800 */
[----:B0-----:R-:W5:Y:S01]  /*00b0*/  LDG.E.64 R8, desc[UR8][R8.64] ;  /* 0x0000000808087981 */ /* 0x001f62000c1e1b00 */
[----:B-1----:R-:W-:-:S05]  /*00c0*/  IMAD.U32 R0, RZ, RZ, UR4 ;  /* 0x00000004ff007e24 */ /* 0x002fca000f8e00ff */
[----:B------:R-:W-:-:S13]  /*00d0*/  ISETP.GE.AND P0, PT, R0, 0x2, PT ;  /* 0x000000020000780c */ /* 0x000fda0003f06270 */
[----:B------:R-:W-:Y:S05]  /*00e0*/  @!P0 BRA `(.L_x_10) ;  /* 0x0000000800948947 */ /* 0x000fea0003800000 */
[C---:B------:R-:W-:Y:S02]  /*00f0*/  VIADD R2, R0.reuse, 0xfffffffe ;  /* 0xfffffffe00027836 */ /* 0x040fe40000000000 */
[----:B------:R-:W-:-:S03]  /*0100*/  VIADD R3, R0, 0xffffffff ;  /* 0xffffffff00037836 */ /* 0x000fc60000000000 */
[----:B------:R-:W-:Y:S01]  /*0110*/  ISETP.GE.U32.AND P0, PT, R2, 0xf, PT ;  /* 0x0000000f0200780c */ /* 0x000fe20003f06070 */
[----:B------:R-:W-:Y:S01]  /*0120*/  IMAD.MOV.U32 R2, RZ, RZ, 0x1 ;  /* 0x00000001ff027424 */ /* 0x000fe200078e00ff */
[----:B------:R-:W-:-:S11]  /*0130*/  LOP3.LUT R4, R3, 0xf, RZ, 0xc0, !PT ;  /* 0x0000000f03047812 */ /* 0x000fd600078ec0ff */
[----:B------:R-:W-:Y:S05]  /*0140*/  @!P0 BRA `(.L_x_11) ;  /* 0x00000004003c8947 */ /* 0x000fea0003800000 */
[----:B------:R-:W0:Y:S01]  /*0150*/  LDCU.64 UR4, c[0x0][0x380] ;  /* 0x00007000ff0477ac */ /* 0x000e220008000a00 */
[----:B------:R-:W-:Y:S01]  /*0160*/  LOP3.LUT R5, R3, 0xfffffff0, RZ, 0xc0, !PT ;  /* 0xfffffff003057812 */ /* 0x000fe200078ec0ff */
[----:B------:R-:W-:-:S04]  /*0170*/  IMAD.MOV.U32 R2, RZ, RZ, RZ ;  /* 0x000000ffff027224 */ /* 0x000fc800078e00ff */
[----:B------:R-:W-:Y:S01]  /*0180*/  IMAD.MOV R5, RZ, RZ, -R5 ;  /* 0x000000ffff057224 */ /* 0x000fe200078e0a05 */
[----:B0-----:R-:W-:-:S04]  /*0190*/  UIADD3 UR4, UP0, UPT, UR4, 0x40, URZ ;  /* 0x0000004004047890 */ /* 0x001fc8000ff1e0ff */
[----:B------:R-:W-:Y:S02]  /*01a0*/  UIADD3.X UR5, UPT, UPT, URZ, UR5, URZ, UP0, !UPT ;  /* 0x00000005ff057290 */ /* 0x000fe400087fe4ff */
[----:B------:R-:W-:-:S04]  /*01b0*/  IMAD.U32 R6, RZ, RZ, UR4 ;  /* 0x00000004ff067e24 */ /* 0x000fc8000f8e00ff */
[----:B------:R-:W-:-:S07]  /*01c0*/  IMAD.U32 R7, RZ, RZ, UR5 ;  /* 0x00000005ff077e24 */ /* 0x000fce000f8e00ff */
.L_x_12:
[----:B------:R-:W2:Y:S04]  /*01d0*/  LDG.E.64 R10, desc[UR8][R6.64+-0x38] ;  /* 0xffffc808060a7981 */ /* 0x000ea8000c1e1b00 */
[----:B------:R-:W3:Y:S04]  /*01e0*/  LDG.E.64 R20, desc[UR8][R6.64+-0x30] ;  /* 0xffffd00806147981 */ /* 0x000ee8000c1e1b00 */
[----:B------:R-:W4:Y:S04]  /*01f0*/  LDG.E.64 R18, desc[UR8][R6.64+-0x28] ;  /* 0xffffd80806127981 */ /* 0x000f28000c1e1b00 */
[----:B------:R-:W4:Y:S04]  /*0200*/  LDG.E.64 R16, desc[UR8][R6.64+-0x20] ;  /* 0xffffe00806107981 */ /* 0x000f28000c1e1b00 */
[----:B------:R-:W4:Y:S04]  /*0210*/  LDG.E.64 R14, desc[UR8][R6.64+-0x18] ;  /* 0xffffe808060e7981 */ /* 0x000f28000c1e1b00 */
[----:B------:R-:W4:Y:S04]  /*0220*/  LDG.E.64 R12, desc[UR8][R6.64+-0x10] ;  /* 0xfffff008060c7981 */ /* 0x000f28000c1e1b00 */
[----:B------:R-:W4:Y:S04]  /*0230*/  LDG.E.64 R24, desc[UR8][R6.64+-0x8] ;  /* 0xfffff80806187981 */ /* 0x000f28000c1e1b00 */
[----:B------:R-:W4:Y:S01]  /*0240*/  LDG.E.64 R22, desc[UR8][R6.64] ;  /* 0x0000000806167981 */ /* 0x000f22000c1e1b00 */
[----:B--2--5:R-:W-:-:S06]  /*0250*/  DSETP.GT.AND P0, PT, R10, R8, PT ;  /* 0x000000080a00722a */ /* 0x024fcc0003f04000 */
[----:B------:R-:W-:Y:S02]  /*0260*/  FSEL R10, R10, R8, P0 ;  /* 0x000000080a0a7208 */ /* 0x000fe40000000000 */
[----:B------:R-:W-:Y:S02]  /*0270*/  FSEL R11, R11, R9, P0 ;  /* 0x000000090b0b7208 */ /* 0x000fe40000000000 */
[----:B------:R-:W2:Y:S04]  /*0280*/  LDG.E.64 R8, desc[UR8][R6.64+0x8] ;  /* 0x0000080806087981 */ /* 0x000ea8000c1e1b00 */
[----:B---3--:R-:W-:-:S06]  /*0290*/  DSETP.GT.AND P0, PT, R20, R10, PT ;  /* 0x0000000a1400722a */ /* 0x008fcc0003f04000 */
[----:B------:R-:W-:Y:S02]  /*02a0*/  FSEL R10, R20, R10, P0 ;  /* 0x0000000a140a7208 */ /* 0x000fe40000000000 */
[----:B------:R-:W-:Y:S02]  /*02b0*/  FSEL R11, R21, R11, P0 ;  /* 0x0000000b150b7208 */ /* 0x000fe40000000000 */
[----:B------:R-:W3:Y:S04]  /*02c0*/  LDG.E.64 R20, desc[UR8][R6.64+0x10] ;  /* 0x0000100806147981 */ /* 0x000ee8000c1e1b00 */
[----:B----4-:R-:W-:-:S06]  /*02d0*/  DSETP.GT.AND P0, PT, R18, R10, PT ;  /* 0x0000000a1200722a */ /* 0x010fcc0003f04000 */
[----:B------:R-:W-:Y:S02]  /*02e0*/  FSEL R10, R18, R10, P0 ;  /* 0x0000000a120a7208 */ /* 0x000fe40000000000 */
[----:B------:R-:W-:Y:S02]  /*02f0*/  FSEL R11, R19, R11, P0 ;  /* 0x0000000b130b7208 */ /* 0x000fe40000000000 */
[----:B------:R-:W4:Y:S04]  /*0300*/  LDG.E.64 R18, desc[UR8][R6.64+0x18] ;  /* 0x0000180806127981 */ /* 0x000f28000c1e1b00 */
[----:B------:R-:W-:-:S06]  /*0310*/  DSETP.GT.AND P0, PT, R16, R10, PT ;  /* 0x0000000a1000722a */ /* 0x000fcc0003f04000 */
        /* <DEDUP_REMOVED lines=18> */
[----:B------:R0:W4:Y:S01]  /*0440*/  LDG.E.64 R24, desc[UR8][R6.64+0x40] ;  /* 0x0000400806187981 */ /* 0x000122000c1e1b00 */
[----:B------:R-:W-:-:S05]  /*0450*/  VIADD R5, R5, 0x10 ;  /* 0x0000001005057836 */ /* 0x000fca0000000000 */
[----:B------:R-:W-:Y:S02]  /*0460*/  ISETP.NE.AND P1, PT, R5, RZ, PT ;  /* 0x000000ff0500720c */ /* 0x000fe40003f25270 */
[----:B0-----:R-:W-:Y:S01]  /*0470*/  IADD3 R6, P2, PT, R6, 0x80, RZ ;  /* 0x0000008006067810 */ /* 0x001fe20007f5e0ff */
[----:B------:R-:W-:-:S04]  /*0480*/  VIADD R2, R2, 0x10 ;  /* 0x0000001002027836 */ /* 0x000fc80000000000 */
[----:B------:R-:W-:Y:S01]  /*0490*/  IMAD.X R7, RZ, RZ, R7, P2 ;  /* 0x000000ffff077224 */ /* 0x000fe200010e0607 */
[----:B--2---:R-:W-:-:S06]  /*04a0*/  DSETP.GT.AND P0, PT, R8, R22, PT ;  /* 0x000000160800722a */ /* 0x004fcc0003f04000 */
[----:B------:R-:W-:Y:S02]  /*04b0*/  FSEL R8, R8, R22, P0 ;  /* 0x0000001608087208 */ /* 0x000fe40000000000 */
[----:B------:R-:W-:-:S06]  /*04c0*/  FSEL R9, R9, R23, P0 ;  /* 0x0000001709097208 */ /* 0x000fcc0000000000 */
[----:B---3--:R-:W-:-:S06]  /*04d0*/  DSETP.GT.AND P0, PT, R20, R8, PT ;  /* 0x000000081400722a */ /* 0x008fcc0003f04000 */
[----:B------:R-:W-:Y:S02]  /*04e0*/  FSEL R8, R20, R8, P0 ;  /* 0x0000000814087208 */ /* 0x000fe40000000000 */
[----:B------:R-:W-:-:S06]  /*04f0*/  FSEL R9, R21, R9, P0 ;  /* 0x0000000915097208 */ /* 0x000fcc0000000000 */
[----:B----4-:R-:W-:-:S06]  /*0500*/  DSETP.GT.AND P0, PT, R18, R8, PT ;  /* 0x000000081200722a */ /* 0x010fcc0003f04000 */
[----:B------:R-:W-:Y:S02]  /*0510*/  FSEL R8, R18, R8, P0 ;  /* 0x0000000812087208 */ /* 0x000fe40000000000 */
[----:B------:R-:W-:-:S06]  /*0520*/  FSEL R9, R19, R9, P0 ;  /* 0x0000000913097208 */ /* 0x000fcc0000000000 */
[----:B------:R-:W-:-:S06]  /*0530*/  DSETP.GT.AND P0, PT, R16, R8, PT ;  /* 0x000000081000722a */ /* 0x000fcc0003f04000 */
        /* <DEDUP_REMOVED lines=13> */
[----:B------:R-:W-:Y:S01]  /*0610*/  FSEL R9, R25, R9, P0 ;  /* 0x0000000919097208 */ /* 0x000fe20000000000 */
[----:B------:R-:W-:Y:S06]  /*0620*/  @P1 BRA `(.L_x_12) ;  /* 0xfffffff800e81947 */ /* 0x000fec000383ffff */
[----:B------:R-:W-:-:S07]  /*0630*/  VIADD R2, R2, 0x1 ;  /* 0x0000000102027836 */ /* 0x000fce0000000000 */
.L_x_11:
[----:B------:R-:W-:-:S13]  /*0640*/  ISETP.NE.AND P0, PT, R4, RZ, PT ;  /* 0x000000ff0400720c */ /* 0x000fda0003f05270 */
[----:B------:R-:W-:Y:S05]  /*0650*/  @!P0 BRA `(.L_x_10) ;  /* 0x0000000400388947 */ /* 0x000fea0003800000 */
[----:B------:R-:W-:Y:S02]  /*0660*/  ISETP.GE.U32.AND P1, PT, R4, 0x8, PT ;  /* 0x000000080400780c */ /* 0x000fe40003f26070 */
[----:B------:R-:W-:-:S04]  /*0670*/  LOP3.LUT R24, R3, 0x7, RZ, 0xc0, !PT ;  /* 0x0000000703187812 */ /* 0x000fc800078ec0ff */
[----:B------:R-:W-:-:S07]  /*0680*/  ISETP.NE.AND P0, PT, R24, RZ, PT ;  /* 0x000000ff1800720c */ /* 0x000fce0003f05270 */
[----:B------:R-:W-:Y:S06]  /*0690*/  @!P1 BRA `(.L_x_13) ;  /* 0x00000000008c9947 */ /* 0x000fec0003800000 */
[----:B------:R-:W0:Y:S02]  /*06a0*/  LDC.64 R20, c[0x0][0x380] ;  /* 0x0000e000ff147b82 */ /* 0x000e240000000a00 */
[----:B0-----:R-:W-:-:S05]  /*06b0*/  IMAD.WIDE.U32 R20, R2, 0x8, R20 ;  /* 0x0000000802147825 */ /* 0x001fca00078e0014 */
        /* <DEDUP_REMOVED lines=8> */
[----:B------:R-:W-:Y:S01]  /*0740*/  VIADD R2, R2, 0x8 ;  /* 0x0000000802027836 */ /* 0x000fe20000000000 */
[----:B--2--5:R-:W-:-:S06]  /*0750*/  DSETP.GT.AND P1, PT, R22, R8, PT ;  /* 0x000000081600722a */ /* 0x024fcc0003f24000 */
        /* <DEDUP_REMOVED lines=22> */
[----:B------:R-:W-:-:S07]  /*08c0*/  FSEL R9, R19, R5, P1 ;  /* 0x0000000513097208 */ /* 0x000fce0000800000 */
.L_x_13:
        /* <DEDUP_REMOVED lines=23> */
[----:B------:R-:W-:-:S07]  /*0a40*/  FSEL R9, R15, R7, P1 ;  /* 0x000000070f097208 */ /* 0x000fce0000800000 */
.L_x_14:
[----:B------:R-:W-:Y:S05]  /*0a50*/  @!P0 BRA `(.L_x_10) ;  /* 0x0000000000388947 */ /* 0x000fea0003800000 */
[----:B------:R-:W0:Y:S01]  /*0a60*/  LDC.64 R4, c[0x0][0x380] ;  /* 0x0000e000ff047b82 */ /* 0x000e220000000a00 */
[----:B------:R-:W-:Y:S02]  /*0a70*/  IMAD.MOV R6, RZ, RZ, -R3 ;  /* 0x000000ffff067224 */ /* 0x000fe400078e0a03 */
[----:B0-----:R-:W-:-:S07]  /*0a80*/  IMAD.WIDE.U32 R4, R2, 0x8, R4 ;  /* 0x0000000802047825 */ /* 0x001fce00078e0004 */
.L_x_15:
[----:B------:R-:W-:Y:S02]  /*0a90*/  IMAD.MOV.U32 R2, RZ, RZ, R4 ;  /* 0x000000ffff027224 */ /* 0x000fe400078e0004 */
[----:B------:R-:W-:-:S06]  /*0aa0*/  IMAD.MOV.U32 R3, RZ, RZ, R5 ;  /* 0x000000ffff037224 */ /* 0x000fcc00078e0005 */
[----:B------:R-:W2:Y:S01]  /*0ab0*/  LDG.E.64 R2, desc[UR8][R2.64] ;  /* 0x0000000802027981 */ /* 0x000ea2000c1e1b00 */
[----:B------:R-:W-:Y:S01]  /*0ac0*/  VIADD R6, R6, 0x1 ;  /* 0x0000000106067836 */ /* 0x000fe20000000000 */
[----:B------:R-:W-:-:S04]  /*0ad0*/  IADD3 R4, P2, PT, R4, 0x8, RZ ;  /* 0x0000000804047810 */ /* 0x000fc80007f5e0ff */
[----:B------:R-:W-:Y:S01]  /*0ae0*/  ISETP.NE.AND P1, PT, R6, RZ, PT ;  /* 0x000000ff0600720c */ /* 0x000fe20003f25270 */
[----:B------:R-:W-:Y:S01]  /*0af0*/  IMAD.X R5, RZ, RZ, R5, P2 ;  /* 0x000000ffff057224 */ /* 0x000fe200010e0605 */
[----:B--2--5:R-:W-:-:S06]  /*0b00*/  DSETP.GT.AND P0, PT, R2, R8, PT ;  /* 0x000000080200722a */ /* 0x024fcc0003f04000 */
[----:B------:R-:W-:Y:S02]  /*0b10*/  FSEL R8, R2, R8, P0 ;  /* 0x0000000802087208 */ /* 0x000fe40000000000 */
[----:B------:R-:W-:-:S03]  /*0b20*/  FSEL R9, R3, R9, P0 ;  /* 0x0000000903097208 */ /* 0x000fc60000000000 */
[----:B------:R-:W-:Y:S05]  /*0b30*/  @P1 BRA `(.L_x_15) ;  /* 0xfffffffc00d41947 */ /* 0x000fea000383ffff */
.L_x_10:
[----:B------:R-:W-:Y:S02]  /*0b40*/  ISETP.GE.AND P0, PT, R0, 0x1, PT ;  /* 0x000000010000780c */ /* 0x000fe40003f06270 */
[----:B------:R-:W-:-:S11]  /*0b50*/  CS2R R6, SRZ ;  /* 0x0000000000067805 */ /* 0x000fd6000001ff00 */
[----:B------:R-:W-:Y:S05]  /*0b60*/  @!P0 BRA `(.L_x_16) ;  /* 0x0000000c00208947 */ /* 0x000fea0003800000 */
[----:B------:R-:W-:Y:S02]  /*0b70*/  ISETP.NE.AND P0, PT, R0, 0x1, PT ;  /* 0x000000010000780c */ /* 0x000fe40003f05270 */
[----:B------:R-:W-:Y:S02]  /*0b80*/  CS2R R6, SRZ ;  /* 0x0000000000067805 */ /* 0x000fe4000001ff00 */
[----:B------:R-:W-:-:S09]  /*0b90*/  CS2R R4, SRZ ;  /* 0x0000000000047805 */ /* 0x000fd2000001ff00 */
[----:B------:R-:W-:Y:S05]  /*0ba0*/  @!P0 BRA `(.L_x_17) ;  /* 0x0000000400e48947 */ /* 0x000fea0003800000 */
[----:B------:R-:W0:Y:S01]  /*0bb0*/  LDCU.128 UR4, c[0x0][0x380] ;  /* 0x00007000ff0477ac */ /* 0x000e220008000c00 */
[----:B------:R-:W-:Y:S02]  /*0bc0*/  LOP3.LUT R0, R0, 0x7ffffffe, RZ, 0xc0, !PT ;  /* 0x7ffffffe00007812 */ /* 0x000fe400078ec0ff */
[----:B------:R-:W-:-:S03]  /*0bd0*/  CS2R R6, SRZ ;  /* 0x0000000000067805 */ /* 0x000fc6000001ff00 */
[----:B------:R-:W-:Y:S01]  /*0be0*/  IMAD.MOV R14, RZ, RZ, -R0 ;  /* 0x000000ffff0e7224 */ /* 0x000fe200078e0a00 */
[----:B0-----:R-:W-:Y:S02]  /*0bf0*/  UIADD3 UR6, UP0, UPT, UR6, 0x8, URZ ;  /* 0x0000000806067890 */ /* 0x001fe4000ff1e0ff */
[----:B------:R-:W-:Y:S02]  /*0c00*/  UIADD3 UR4, UP1, UPT, UR4, 0x8, URZ ;  /* 0x0000000804047890 */ /* 0x000fe4000ff3e0ff */
[----:B------:R-:W-:Y:S02]  /*0c10*/  UIADD3.X UR7, UPT, UPT, URZ, UR7, URZ, UP0, !UPT ;  /* 0x00000007ff077290 */ /* 0x000fe400087fe4ff */
[----:B------:R-:W-:Y:S01]  /*0c20*/  UIADD3.X UR5, UPT, UPT, URZ, UR5, URZ, UP1, !UPT ;  /* 0x00000005ff057290 */ /* 0x000fe20008ffe4ff */
[----:B------:R-:W-:Y:S02]  /*0c30*/  IMAD.U32 R12, RZ, RZ, UR6 ;  /* 0x00000006ff0c7e24 */ /* 0x000fe4000f8e00ff */
[----:B------:R-:W-:-:S02]  /*0c40*/  IMAD.U32 R10, RZ, RZ, UR4 ;  /* 0x00000004ff0a7e24 */ /* 0x000fc4000f8e00ff */
[----:B------:R-:W-:Y:S02]  /*0c50*/  IMAD.U32 R15, RZ, RZ, UR7 ;  /* 0x00000007ff0f7e24 */ /* 0x000fe4000f8e00ff */
[----:B------:R-:W-:-:S07]  /*0c60*/  IMAD.U32 R11, RZ, RZ, UR5 ;  /* 0x00000005ff0b7e24 */ /* 0x000fce000f8e00ff */
.L_x_20:
[----:B------:R-:W2:Y:S01]  /*0c70*/  LDG.E.64 R20, desc[UR8][R10.64+-0x8] ;  /* 0xfffff8080a147981 */ /* 0x000ea2000c1e1b00 */
[----:B------:R-:W-:Y:S01]  /*0c80*/  IMAD.MOV.U32 R4, RZ, RZ, 0x652b82fe ;  /* 0x652b82feff047424 */ /* 0x000fe200078e00ff */
[----:B------:R-:W-:Y:S01]  /*0c90*/  UMOV UR4, 0xfefa39ef ;  /* 0xfefa39ef00047882 */ /* 0x000fe20000000000 */
[----:B------:R-:W-:Y:S01]  /*0ca0*/  IMAD.MOV.U32 R5, RZ, RZ, 0x3ff71547 ;  /* 0x3ff71547ff057424 */ /* 0x000fe200078e00ff */
[----:B------:R-:W-:Y:S01]  /*0cb0*/  UMOV UR5, 0x3fe62e42 ;  /* 0x3fe62e4200057882 */ /* 0x000fe20000000000 */
        /* <DEDUP_REMOVED lines=20> */
[----:B--2--5:R-:W-:-:S08]  /*0e00*/  DADD R20, R20, -R8 ;  /* 0x0000000014147229 */ /* 0x024fd00000000808 */
[----:B------:R-:W-:Y:S02]  /*0e10*/  DFMA R18, R20, R4, 6.75539944105574400000e+15 ;  /* 0x433800001412742b */ /* 0x000fe40000000004 */
[----:B------:R-:W-:-:S06]  /*0e20*/  FSETP.GEU.AND P0, PT, |R21|, 4.1917929649353027344, PT ;  /* 0x4086232b1500780b */ /* 0x000fcc0003f0e200 */
[----:B------:R-:W-:-:S08]  /*0e30*/  DADD R16, R18, -6.75539944105574400000e+15 ;  /* 0xc338000012107429 */ /* 0x000fd00000000000 */
[----:B------:R-:W-:-:S08]  /*0e40*/  DFMA R2, R16, -UR4, R20 ;  /* 0x8000000410027c2b */ /* 0x000fd00008000014 */
[----:B------:R-:W-:Y:S01]  /*0e50*/  DFMA R16, R16, -UR6, R2 ;  /* 0x8000000610107c2b */ /* 0x000fe20008000002 */
[----:B------:R-:W-:Y:S02]  /*0e60*/  IMAD.MOV.U32 R2, RZ, RZ, -0x35dec16 ;  /* 0xfca213eaff027424 */ /* 0x000fe400078e00ff */
[----:B------:R-:W-:-:S06]  /*0e70*/  IMAD.MOV.U32 R3, RZ, RZ, 0x3e928af3 ;  /* 0x3e928af3ff037424 */ /* 0x000fcc00078e00ff */
[----:B------:R-:W-:-:S08]  /*0e80*/  DFMA R22, R16, UR10, R2 ;  /* 0x0000000a10167c2b */ /* 0x000fd00008000002 */
[----:B------:R-:W-:-:S08]  /*0e90*/  DFMA R22, R16, R22, UR12 ;  /* 0x0000000c10167e2b */ /* 0x000fd00008000016 */
[----:B------:R-:W-:-:S08]  /*0ea0*/  DFMA R22, R16, R22, UR14 ;  /* 0x0000000e10167e2b */ /* 0x000fd00008000016 */
[----:B------:R-:W-:-:S08]  /*0eb0*/  DFMA R22, R16, R22, UR16 ;  /* 0x0000001010167e2b */ /* 0x000fd00008000016 */
[----:B------:R-:W-:-:S08]  /*0ec0*/  DFMA R22, R16, R22, UR18 ;  /* 0x0000001210167e2b */ /* 0x000fd00008000016 */
[----:B------:R-:W-:-:S08]  /*0ed0*/  DFMA R22, R16, R22, UR20 ;  /* 0x0000001410167e2b */ /* 0x000fd00008000016 */
[----:B------:R-:W-:-:S08]  /*0ee0*/  DFMA R22, R16, R22, UR22 ;  /* 0x0000001610167e2b */ /* 0x000fd00008000016 */
[----:B------:R-:W-:-:S08]  /*0ef0*/  DFMA R22, R16, R22, UR24 ;  /* 0x0000001810167e2b */ /* 0x000fd00008000016 */
[----:B------:R-:W-:-:S08]  /*0f00*/  DFMA R22, R16, R22, UR26 ;  /* 0x0000001a10167e2b */ /* 0x000fd00008000016 */
[----:B------:R-:W-:-:S08]  /*0f10*/  DFMA R22, R16, R22, 1 ;  /* 0x3ff000001016742b */ /* 0x000fd00000000016 */
[----:B------:R-:W-:Y:S01]  /*0f20*/  DFMA R22, R16, R22, 1 ;  /* 0x3ff000001016742b */ /* 0x000fe20000000016 */
[----:B------:R-:W-:Y:S02]  /*0f30*/  IMAD.MOV.U32 R16, RZ, RZ, R12 ;  /* 0x000000ffff107224 */ /* 0x000fe400078e000c */
[----:B------:R-:W-:-:S07]  /*0f40*/  IMAD.MOV.U32 R17, RZ, RZ, R15 ;  /* 0x000000ffff117224 */ /* 0x000fce00078e000f */
[----:B------:R-:W-:Y:S02]  /*0f50*/  IMAD R13, R18, 0x100000, R23 ;  /* 0x00100000120d7824 */ /* 0x000fe400078e0217 */
[----:B------:R-:W-:Y:S01]  /*0f60*/  IMAD.MOV.U32 R12, RZ, RZ, R22 ;  /* 0x000000ffff0c7224 */ /* 0x000fe200078e0016 */
[----:B------:R-:W-:Y:S06]  /*0f70*/  @!P0 BRA `(.L_x_18) ;  /* 0x0000000000348947 */ /* 0x000fec0003800000 */
[----:B------:R-:W-:Y:S01]  /*0f80*/  FSETP.GEU.AND P1, PT, |R21|, 4.2275390625, PT ;  /* 0x408748001500780b */ /* 0x000fe20003f2e200 */
[C---:B------:R-:W-:Y:S02]  /*0f90*/  DADD R12, R20.reuse, +INF ;  /* 0x7ff00000140c7429 */ /* 0x040fe40000000000 */
[----:B------:R-:W-:-:S08]  /*0fa0*/  DSETP.GEU.AND P0, PT, R20, RZ, PT ;  /* 0x000000ff1400722a */ /* 0x000fd00003f0e000 */
[----:B------:R-:W-:Y:S02]  /*0fb0*/  FSEL R12, R12, RZ, P0 ;  /* 0x000000ff0c0c7208 */ /* 0x000fe40000000000 */
[----:B------:R-:W-:Y:S01]  /*0fc0*/  FSEL R13, R13, RZ, P0 ;  /* 0x000000ff0d0d7208 */ /* 0x000fe20000000000 */
[----:B------:R-:W-:Y:S06]  /*0fd0*/  @P1 BRA `(.L_x_18) ;  /* 0x00000000001c1947 */ /* 0x000fec0003800000 */
[----:B------:R-:W-:-:S04]  /*0fe0*/  LEA.HI R12, R18, R18, RZ, 0x1 ;  /* 0x00000012120c7211 */ /* 0x000fc800078f08ff */
[----:B------:R-:W-:-:S05]  /*0ff0*/  SHF.R.S32.HI R13, RZ, 0x1, R12 ;  /* 0x00000001ff0d7819 */ /* 0x000fca000001140c */
[----:B------:R-:W-:Y:S02]  /*1000*/  IMAD.IADD R12, R18, 0x1, -R13 ;  /* 0x00000001120c7824 */ /* 0x000fe400078e0a0d */
[----:B------:R-:W-:-:S03]  /*1010*/  IMAD R23, R13, 0x100000, R23 ;  /* 0x001000000d177824 */ /* 0x000fc600078e0217 */
[----:B------:R-:W-:Y:S01]  /*1020*/  LEA R13, R12, 0x3ff00000, 0x14 ;  /* 0x3ff000000c0d7811 */ /* 0x000fe200078ea0ff */
[----:B------:R-:W-:-:S06]  /*1030*/  IMAD.MOV.U32 R12, RZ, RZ, RZ ;  /* 0x000000ffff0c7224 */ /* 0x000fcc00078e00ff */
[----:B------:R-:W-:-:S11]  /*1040*/  DMUL R12, R22, R12 ;  /* 0x0000000c160c7228 */ /* 0x000fd60000000000 */
.L_x_18:
[----:B------:R0:W-:Y:S04]  /*1050*/  STG.E.64 desc[UR8][R16.64+-0x8], R12 ;  /* 0xfffff80c10007986 */ /* 0x0001e8000c101b08 */
[----:B------:R-:W2:Y:S01]  /*1060*/  LDG.E.64 R18, desc[UR8][R10.64] ;  /* 0x000000080a127981 */ /* 0x000ea2000c1e1b00 */
[----:B------:R-:W-:Y:S02]  /*1070*/  DADD R6, R12, R6 ;  /* 0x000000000c067229 */ /* 0x000fe40000000006 */
[----:B--2---:R-:W-:-:S08]  /*1080*/  DADD R18, R18, -R8 ;  /* 0x0000000012127229 */ /* 0x004fd00000000808 */
[----:B------:R-:W-:Y:S02]  /*1090*/  DFMA R4, R18, R4, 6.75539944105574400000e+15 ;  /* 0x433800001204742b */ /* 0x000fe40000000004 */
[----:B------:R-:W-:-:S06]  /*10a0*/  FSETP.GEU.AND P0, PT, |R19|, 4.1917929649353027344, PT ;  /* 0x4086232b1300780b */ /* 0x000fcc0003f0e200 */
[----:B------:R-:W-:-:S08]  /*10b0*/  DADD R20, R4, -6.75539944105574400000e+15 ;  /* 0xc338000004147429 */ /* 0x000fd00000000000 */
[----:B------:R-:W-:-:S08]  /*10c0*/  DFMA R22, R20, -UR4, R18 ;  /* 0x8000000414167c2b */ /* 0x000fd00008000012 */
[----:B------:R-:W-:-:S08]  /*10d0*/  DFMA R20, R20, -UR6, R22 ;  /* 0x8000000614147c2b */ /* 0x000fd00008000016 */
        /* <DEDUP_REMOVED lines=10> */
[----:B------:R-:W-:-:S10]  /*1180*/  DFMA R20, R20, R2, 1 ;  /* 0x3ff000001414742b */ /* 0x000fd40000000002 */
[----:B------:R-:W-:Y:S02]  /*1190*/  IMAD R3, R4, 0x100000, R21 ;  /* 0x0010000004037824 */ /* 0x000fe400078e0215 */
[----:B------:R-:W-:Y:S01]  /*11a0*/  IMAD.MOV.U32 R2, RZ, RZ, R20 ;  /* 0x000000ffff027224 */ /* 0x000fe200078e0014 */
[----:B0-----:R-:W-:Y:S06]  /*11b0*/  @!P0 BRA `(.L_x_19) ;  /* 0x0000000000348947 */ /* 0x001fec0003800000 */
        /* <DEDUP_REMOVED lines=13> */
.L_x_19:
[----:B------:R0:W-:Y:S01]  /*1290*/  STG.E.64 desc[UR8][R16.64], R2 ;  /* 0x0000000210007986 */ /* 0x0001e2000c101b08 */
[----:B------:R-:W-:Y:S01]  /*12a0*/  VIADD R14, R14, 0x2 ;  /* 0x000000020e0e7836 */ /* 0x000fe20000000000 */
[----:B------:R-:W-:Y:S01]  /*12b0*/  IADD3 R12, P1, PT, R16, 0x10, RZ ;  /* 0x00000010100c7810 */ /* 0x000fe20007f3e0ff */
[----:B------:R-:W-:Y:S01]  /*12c0*/  DADD R6, R6, R2 ;  /* 0x0000000006067229 */ /* 0x000fe20000000002 */
[----:B------:R-:W-:Y:S02]  /*12d0*/  IADD3 R10, P2, PT, R10, 0x10, RZ ;  /* 0x000000100a0a7810 */ /* 0x000fe40007f5e0ff */
[----:B------:R-:W-:Y:S01]  /*12e0*/  ISETP.NE.AND P0, PT, R14, RZ, PT ;  /* 0x000000ff0e00720c */ /* 0x000fe20003f05270 */
[----:B------:R-:W-:Y:S02]  /*12f0*/  IMAD.X R15, RZ, RZ, R17, P1 ;  /* 0x000000ffff0f7224 */ /* 0x000fe400008e0611 */
[----:B------:R-:W-:-:S10]  /*1300*/  IMAD.X R11, RZ, RZ, R11, P2 ;  /* 0x000000ffff0b7224 */ /* 0x000fd400010e060b */
[----:B0-----:R-:W-:Y:S05]  /*1310*/  @P0 BRA `(.L_x_20) ;  /* 0xfffffff800540947 */ /* 0x001fea000383ffff */
[----:B------:R-:W-:Y:S02]  /*1320*/  IMAD.MOV.U32 R4, RZ, RZ, R0 ;  /* 0x000000ffff047224 */ /* 0x000fe400078e0000 */
[----:B------:R-:W-:-:S07]  /*1330*/  IMAD.MOV.U32 R5, RZ, RZ, RZ ;  /* 0x000000ffff057224 */ /* 0x000fce00078e00ff */
.L_x_17:
[----:B------:R-:W0:Y:S02]  /*1340*/  LDC R0, c[0x0][0x390] ;  /* 0x0000e400ff007b82 */ /* 0x000e240000000800 */
[----:B0-----:R-:W-:-:S04]  /*1350*/  LOP3.LUT R2, R0, 0x1, RZ, 0xc0, !PT ;  /* 0x0000000100027812 */ /* 0x001fc800078ec0ff */
[----:B------:R-:W-:-:S13]  /*1360*/  ISETP.NE.U32.AND P0, PT, R2, 0x1, PT ;  /* 0x000000010200780c */ /* 0x000fda0003f05070 */
[----:B------:R-:W-:Y:S05]  /*1370*/  @P0 BRA `(.L_x_16) ;  /* 0x00000004001c0947 */ /* 0x000fea0003800000 */
[----:B------:R-:W0:Y:S01]  /*1380*/  LDCU.64 UR4, c[0x0][0x380] ;  /* 0x00007000ff0477ac */ /* 0x000e220008000a00 */
[C---:B------:R-:W-:Y:S01]  /*1390*/  IMAD.SHL.U32 R2, R4.reuse, 0x8, RZ ;  /* 0x0000000804027824 */ /* 0x040fe200078e00ff */
[----:B------:R-:W-:-:S04]  /*13a0*/  SHF.L.U64.HI R3, R4, 0x3, R5 ;  /* 0x0000000304037819 */ /* 0x000fc80000010205 */
[----:B0-----:R-:W-:-:S04]  /*13b0*/  IADD3 R14, P0, PT, R2, UR4, RZ ;  /* 0x00000004020e7c10 */ /* 0x001fc8000ff1e0ff */
[----:B------:R-:W-:-:S05]  /*13c0*/  IADD3.X R15, PT, PT, R3, UR5, RZ, P0, !PT ;  /* 0x00000005030f7c10 */ /* 0x000fca00087fe4ff */
[----:B------:R-:W2:Y:S01]  /*13d0*/  LDG.E.64 R4, desc[UR8][R14.64] ;  /* 0x000000080e047981 */ /* 0x000ea2000c1e1b00 */
[----:B------:R-:W-:Y:S01]  /*13e0*/  UMOV UR4, 0xfefa39ef ;  /* 0xfefa39ef00047882 */ /* 0x000fe20000000000 */
[----:B------:R-:W-:Y:S01]  /*13f0*/  UMOV UR5, 0x3fe62e42 ;  /* 0x3fe62e4200057882 */ /* 0x000fe20000000000 */
[----:B--2--5:R-:W-:Y:S01]  /*1400*/  DADD R8, R4, -R8 ;  /* 0x0000000004087229 */ /* 0x024fe20000000808 */
[----:B------:R-:W-:Y:S02]  /*1410*/  IMAD.MOV.U32 R4, RZ, RZ, 0x652b82fe ;  /* 0x652b82feff047424 */ /* 0x000fe400078e00ff */
[----:B------:R-:W-:-:S06]  /*1420*/  IMAD.MOV.U32 R5, RZ, RZ, 0x3ff71547 ;  /* 0x3ff71547ff057424 */ /* 0x000fcc00078e00ff */
[----:B------:R-:W-:Y:S01]  /*1430*/  DFMA R4, R8, R4, 6.75539944105574400000e+15 ;  /* 0x433800000804742b */ /* 0x000fe20000000004 */
[----:B------:R-:W-:-:S07]  /*1440*/  FSETP.GEU.AND P0, PT, |R9|, 4.1917929649353027344, PT ;  /* 0x4086232b0900780b */ /* 0x000fce0003f0e200 */
[----:B------:R-:W-:-:S08]  /*1450*/  DADD R10, R4, -6.75539944105574400000e+15 ;  /* 0xc3380000040a7429 */ /* 0x000fd00000000000 */
[----:B------:R-:W-:Y:S01]  /*1460*/  DFMA R12, R10, -UR4, R8 ;  /* 0x800000040a0c7c2b */ /* 0x000fe20008000008 */
[----:B------:R-:W-:Y:S01]  /*1470*/  UMOV UR4, 0x3b39803f ;  /* 0x3b39803f00047882 */ /* 0x000fe20000000000 */
[----:B------:R-:W-:-:S06]  /*1480*/  UMOV UR5, 0x3c7abc9e ;  /* 0x3c7abc9e00057882 */ /* 0x000fcc0000000000 */
[----:B------:R-:W-:Y:S01]  /*1490*/  DFMA R10, R10, -UR4, R12 ;  /* 0x800000040a0a7c2b */ /* 0x000fe2000800000c */
[----:B------:R-:W-:Y:S01]  /*14a0*/  UMOV UR4, 0x69ce2bdf ;  /* 0x69ce2bdf00047882 */ /* 0x000fe20000000000 */
[----:B------:R-:W-:Y:S01]  /*14b0*/  IMAD.MOV.U32 R12, RZ, RZ, -0x35dec16 ;  /* 0xfca213eaff0c7424 */ /* 0x000fe200078e00ff */
[----:B------:R-:W-:Y:S01]  /*14c0*/  UMOV UR5, 0x3e5ade15 ;  /* 0x3e5ade1500057882 */ /* 0x000fe20000000000 */
[----:B------:R-:W-:-:S06]  /*14d0*/  IMAD.MOV.U32 R13, RZ, RZ, 0x3e928af3 ;  /* 0x3e928af3ff0d7424 */ /* 0x000fcc00078e00ff */
[----:B------:R-:W-:Y:S01]  /*14e0*/  DFMA R12, R10, UR4, R12 ;  /* 0x000000040a0c7c2b */ /* 0x000fe2000800000c */
[----:B------:R-:W-:Y:S01]  /*14f0*/  UMOV UR4, 0x62401315 ;  /* 0x6240131500047882 */ /* 0x000fe20000000000 */
[----:B------:R-:W-:-:S06]  /*1500*/  UMOV UR5, 0x3ec71dee ;  /* 0x3ec71dee00057882 */ /* 0x000fcc0000000000 */
[----:B------:R-:W-:Y:S01]  /*1510*/  DFMA R12, R10, R12, UR4 ;  /* 0x000000040a0c7e2b */ /* 0x000fe2000800000c */
        /* <DEDUP_REMOVED lines=20> */
[C---:B------:R-:W-:Y:S01]  /*1660*/  DFMA R12, R10.reuse, R12, UR4 ;  /* 0x000000040a0c7e2b */ /* 0x040fe2000800000c */
[----:B------:R-:W0:Y:S07]  /*1670*/  LDCU.64 UR4, c[0x0][0x388] ;  /* 0x00007100ff0477ac */ /* 0x000e2e0008000a00 */
[----:B------:R-:W-:-:S08]  /*1680*/  DFMA R12, R10, R12, 1 ;  /* 0x3ff000000a0c742b */ /* 0x000fd0000000000c */
[----:B------:R-:W-:Y:S01]  /*1690*/  DFMA R12, R10, R12, 1 ;  /* 0x3ff000000a0c742b */ /* 0x000fe2000000000c */
[----:B0-----:R-:W-:-:S04]  /*16a0*/  IADD3 R10, P1, PT, R2, UR4, RZ ;  /* 0x00000004020a7c10 */ /* 0x001fc8000ff3e0ff */
[----:B------:R-:W-:-:S05]  /*16b0*/  IADD3.X R11, PT, PT, R3, UR5, RZ, P1, !PT ;  /* 0x00000005030b7c10 */ /* 0x000fca0008ffe4ff */
        /* <DEDUP_REMOVED lines=10> */
[----:B------:R-:W-:Y:S01]  /*1760*/  SHF.R.S32.HI R3, RZ, 0x1, R2 ;  /* 0x00000001ff037819 */ /* 0x000fe20000011402 */
[----:B------:R-:W-:-:S04]  /*1770*/  IMAD.MOV.U32 R2, RZ, RZ, R12 ;  /* 0x000000ffff027224 */ /* 0x000fc800078e000c */
[----:B------:R-:W-:Y:S02]  /*1780*/  IMAD.IADD R4, R4, 0x1, -R3 ;  /* 0x0000000104047824 */ /* 0x000fe400078e0a03 */
[----:B------:R-:W-:-:S03]  /*1790*/  IMAD R3, R3, 0x100000, R13 ;  /* 0x0010000003037824 */ /* 0x000fc600078e020d */
[----:B------:R-:W-:Y:S01]  /*17a0*/  LEA R5, R4, 0x3ff00000, 0x14 ;  /* 0x3ff0000004057811 */ /* 0x000fe200078ea0ff */
[----:B------:R-:W-:-:S06]  /*17b0*/  IMAD.MOV.U32 R4, RZ, RZ, RZ ;  /* 0x000000ffff047224 */ /* 0x000fcc00078e00ff */
[----:B------:R-:W-:-:S11]  /*17c0*/  DMUL R2, R2, R4 ;  /* 0x0000000402027228 */ /* 0x000fd60000000000 */
.L_x_21:
[----:B------:R0:W-:Y:S01]  /*17d0*/  STG.E.64 desc[UR8][R10.64], R2 ;  /* 0x000000020a007986 */ /* 0x0001e2000c101b08 */
[----:B------:R-:W-:-:S11]  /*17e0*/  DADD R6, R6, R2 ;  /* 0x0000000006067229 */ /* 0x000fd60000000002 */
.L_x_16:
[----:B------:R-:W-:-:S13]  /*17f0*/  ISETP.GE.AND P0, PT, R0, 0x1, PT ;  /* 0x000000010000780c */ /* 0x000fda0003f06270 */
[----:B------:R-:W-:Y:S05]  /*1800*/  @!P0 EXIT ;  /* 0x000000000000894d */ /* 0x000fea0003800000 */
[C---:B------:R-:W-:Y:S01]  /*1810*/  ISETP.GE.U32.AND P0, PT, R0.reuse, 0x8, PT ;  /* 0x000000080000780c */ /* 0x040fe20003f06070 */
[----:B------:R-:W-:Y:S01]  /*1820*/  IMAD.MOV.U32 R5, RZ, RZ, RZ ;  /* 0x000000ffff057224 */ /* 0x000fe200078e00ff */
[----:B------:R-:W-:-:S11]  /*1830*/  LOP3.LUT R26, R0, 0x7, RZ, 0xc0, !PT ;  /* 0x00000007001a7812 */ /* 0x000fd600078ec0ff */
[----:B------:R-:W-:Y:S05]  /*1840*/  @!P0 BRA `(.L_x_22) ;  /* 0x0000000c00388947 */ /* 0x000fea0003800000 */
[----:B------:R-:W1:Y:S01]  /*1850*/  LDCU.64 UR4, c[0x0][0x388] ;  /* 0x00007100ff0477ac */ /* 0x000e620008000a00 */
[----:B------:R-:W-:-:S05]  /*1860*/  LOP3.LUT R5, R0, 0x7ffffff8, RZ, 0xc0, !PT ;  /* 0x7ffffff800057812 */ /* 0x000fca00078ec0ff */
[----:B------:R-:W-:Y:S01]  /*1870*/  IMAD.MOV R27, RZ, RZ, -R5 ;  /* 0x000000ffff1b7224 */ /* 0x000fe200078e0a05 */
[----:B-1----:R-:W-:-:S04]  /*1880*/  UIADD3 UR4, UP0, UPT, UR4, 0x20, URZ ;  /* 0x0000002004047890 */ /* 0x002fc8000ff1e0ff */
[----:B------:R-:W-:Y:S02]  /*1890*/  UIADD3.X UR5, UPT, UPT, URZ, UR5, URZ, UP0, !UPT ;  /* 0x00000005ff057290 */ /* 0x000fe400087fe4ff */
[----:B------:R-:W-:-:S04]  /*18a0*/  IMAD.U32 R0, RZ, RZ, UR4 ;  /* 0x00000004ff007e24 */ /* 0x000fc8000f8e00ff */
[----:B0-----:R-:W-:-:S07]  /*18b0*/  IMAD.U32 R11, RZ, RZ, UR5 ;  /* 0x00000005ff0b7e24 */ /* 0x001fce000f8e00ff */
.L_x_35:
[----:B------:R-:W-:Y:S01]  /*18c0*/  DSETP.GT.AND P0, PT, R6, RZ, PT ;  /* 0x000000ff0600722a */ /* 0x000fe20003f04000 */
[----:B------:R-:W-:Y:S01]  /*18d0*/  VIADD R27, R27, 0x8 ;  /* 0x000000081b1b7836 */ /* 0x000fe20000000000 */
[----:B------:R-:W-:Y:S01]  /*18e0*/  CS2R R2, SRZ ;  /* 0x0000000000027805 */ /* 0x000fe2000001ff00 */
[----:B-1----:R-:W-:Y:S02]  /*18f0*/  IMAD.MOV.U32 R22, RZ, RZ, R0 ;  /* 0x000000ffff167224 */ /* 0x002fe400078e0000 */
[----:B------:R-:W-:Y:S01]  /*1900*/  IMAD.MOV.U32 R23, RZ, RZ, R11 ;  /* 0x000000ffff177224 */ /* 0x000fe200078e000b */
[----:B------:R-:W-:-:S08]  /*1910*/  ISETP.NE.AND P1, PT, R27, RZ, PT ;  /* 0x000000ff1b00720c */ /* 0x000fd00003f25270 */
[----:B------:R-:W-:Y:S05]  /*1920*/  @!P0 BRA `(.L_x_23) ;  /* 0x00000000004c8947 */ /* 0x000fea0003800000 */
[----:B------:R-:W2:Y:S01]  /*1930*/  LDG.E.64 R12, desc[UR8][R22.64+-0x20] ;  /* 0xffffe008160c7981 */ /* 0x000ea2000c1e1b00 */
[----:B------:R-:W0:Y:S01]  /*1940*/  MUFU.RCP64H R3, R7 ;  /* 0x0000000700037308 */ /* 0x000e220000001800 */
[----:B------:R-:W-:-:S06]  /*1950*/  IMAD.MOV.U32 R2, RZ, RZ, 0x1 ;  /* 0x00000001ff027424 */ /* 0x000fcc00078e00ff */
[----:B0----5:R-:W-:-:S08]  /*1960*/  DFMA R8, R2, -R6, 1 ;  /* 0x3ff000000208742b */ /* 0x021fd00000000806 */
[----:B------:R-:W-:-:S08]  /*1970*/  DFMA R8, R8, R8, R8 ;  /* 0x000000080808722b */ /* 0x000fd00000000008 */
[----:B------:R-:W-:-:S08]  /*1980*/  DFMA R8, R2, R8, R2 ;  /* 0x000000080208722b */ /* 0x000fd00000000002 */
[----:B------:R-:W-:-:S08]  /*1990*/  DFMA R2, R8, -R6, 1 ;  /* 0x3ff000000802742b */ /* 0x000fd00000000806 */
[----:B------:R-:W-:-:S08]  /*19a0*/  DFMA R2, R8, R2, R8 ;  /* 0x000000020802722b */ /* 0x000fd00000000008 */
[----:B--2---:R-:W-:Y:S01]  /*19b0*/  DMUL R8, R12, R2 ;  /* 0x000000020c087228 */ /* 0x004fe20000000000 */
[----:B------:R-:W-:-:S07]  /*19c0*/  FSETP.GEU.AND P2, PT, |R13|, 6.5827683646048100446e-37, PT ;  /* 0x036000000d00780b */ /* 0x000fce0003f4e200 */
[----:B------:R-:W-:-:S08]  /*19d0*/  DFMA R10, R8, -R6, R12 ;  /* 0x80000006080a722b */ /* 0x000fd0000000000c */
[----:B------:R-:W-:-:S10]  /*19e0*/  DFMA R2, R2, R10, R8 ;  /* 0x0000000a0202722b */ /* 0x000fd40000000008 */
[----:B------:R-:W-:-:S05]  /*19f0*/  FFMA R0, RZ, R7, R3 ;  /* 0x00000007ff007223 */ /* 0x000fca0000000003 */
[----:B------:R-:W-:-:S13]  /*1a00*/  FSETP.GT.AND P0, PT, |R0|, 1.469367938527859385e-39, PT ;  /* 0x001000000000780b */ /* 0x000fda0003f04200 */
[----:B------:R-:W-:Y:S05]  /*1a10*/  @P0 BRA P2, `(.L_x_23) ;  /* 0x0000000000100947 */ /* 0x000fea0001000000 */
[----:B------:R-:W-:Y:S01]  /*1a20*/  IMAD.MOV.U32 R10, RZ, RZ, R6 ;  /* 0x000000ffff0a7224 */ /* 0x000fe200078e0006 */
[----:B------:R-:W-:Y:S01]  /*1a30*/  MOV R24, 0x1a60 ;  /* 0x00001a6000187802 */ /* 0x000fe20000000f00 */
[----:B------:R-:W-:-:S07]  /*1a40*/  IMAD.MOV.U32 R11, RZ, RZ, R7 ;  /* 0x000000ffff0b7224 */ /* 0x000fce00078e0007 */
[----:B------:R-:W-:Y:S05]  /*1a50*/  CALL.REL.NOINC `($__internal_0_$__cuda_sm20_div_rn_f64_full) ;  /* 0x0000001400ac7944 */ /* 0x000fea0003c00000 */
.L_x_23:
[----:B------:R0:W-:Y:S01]  /*1a60*/  STG.E.64 desc[UR8][R22.64+-0x20], R2 ;  /* 0xffffe00216007986 */ /* 0x0001e2000c101b08 */
[----:B------:R-:W-:Y:S01]  /*1a70*/  DSETP.GT.AND P0, PT, R6, RZ, PT ;  /* 0x000000ff0600722a */ /* 0x000fe20003f04000 */
[----:B-----5:R-:W-:-:S13]  /*1a80*/  CS2R R8, SRZ ;  /* 0x0000000000087805 */ /* 0x020fda000001ff00 */
[----:B0-----:R-:W-:Y:S05]  /*1a90*/  @!P0 BRA `(.L_x_24) ;  /* 0x0000000000548947 */ /* 0x001fea0003800000 */
[----:B------:R-:W2:Y:S01]  /*1aa0*/  LDG.E.64 R12, desc[UR8][R22.64+-0x18] ;  /* 0xffffe808160c7981 */ /* 0x000ea2000c1e1b00 */
[----:B------:R-:W0:Y:S01]  /*1ab0*/  MUFU.RCP64H R3, R7 ;  /* 0x0000000700037308 */ /* 0x000e220000001800 */
[----:B------:R-:W-:-:S06]  /*1ac0*/  IMAD.MOV.U32 R2, RZ, RZ, 0x1 ;  /* 0x00000001ff027424 */ /* 0x000fcc00078e00ff */
[----:B0-----:R-:W-:-:S08]  /*1ad0*/  DFMA R8, R2, -R6, 1 ;  /* 0x3ff000000208742b */ /* 0x001fd00000000806 */
        /* <DEDUP_REMOVED lines=15> */
.L_x_25:
[----:B------:R-:W-:Y:S02]  /*1bd0*/  IMAD.MOV.U32 R8, RZ, RZ, R2 ;  /* 0x000000ffff087224 */ /* 0x000fe400078e0002 */
[----:B------:R-:W-:-:S07]  /*1be0*/  IMAD.MOV.U32 R9, RZ, RZ, R3 ;  /* 0x000000ffff097224 */ /* 0x000fce00078e0003 */
.L_x_24:
[----:B------:R0:W-:Y:S01]  /*1bf0*/  STG.E.64 desc[UR8][R22.64+-0x18], R8 ;  /* 0xffffe80816007986 */ /* 0x0001e2000c101b08 */
[----:B------:R-:W-:Y:S01]  /*1c00*/  DSETP.GT.AND P0, PT, R6, RZ, PT ;  /* 0x000000ff0600722a */ /* 0x000fe20003f04000 */
[----:B------:R-:W-:-:S13]  /*1c10*/  CS2R R2, SRZ ;  /* 0x0000000000027805 */ /* 0x000fda000001ff00 */
        /* <DEDUP_REMOVED lines=20> */
.L_x_26:
        /* <DEDUP_REMOVED lines=23> */
.L_x_28:
[----:B------:R-:W-:Y:S02]  /*1ed0*/  IMAD.MOV.U32 R8, RZ, RZ, R2 ;  /* 0x000000ffff087224 */ /* 0x000fe400078e0002 */
[----:B------:R-:W-:-:S07]  /*1ee0*/  IMAD.MOV.U32 R9, RZ, RZ, R3 ;  /* 0x000000ffff097224 */ /* 0x000fce00078e0003 */
.L_x_27:
        /* <DEDUP_REMOVED lines=23> */
.L_x_29:
        /* <DEDUP_REMOVED lines=23> */
.L_x_31:
[----:B------:R-:W-:Y:S02]  /*21d0*/  IMAD.MOV.U32 R8, RZ, RZ, R2 ;  /* 0x000000ffff087224 */ /* 0x000fe400078e0002 */
[----:B------:R-:W-:-:S07]  /*21e0*/  IMAD.MOV.U32 R9, RZ, RZ, R3 ;  /* 0x000000ffff097224 */ /* 0x000fce00078e0003 */
.L_x_30:
        /* <DEDUP_REMOVED lines=23> */
.L_x_32:
        /* <DEDUP_REMOVED lines=23> */
.L_x_34:
[----:B------:R-:W-:Y:S02]  /*24d0*/  IMAD.MOV.U32 R8, RZ, RZ, R2 ;  /* 0x000000ffff087224 */ /* 0x000fe400078e0002 */
[----:B------:R-:W-:-:S07]  /*24e0*/  IMAD.MOV.U32 R9, RZ, RZ, R3 ;  /* 0x000000ffff097224 */ /* 0x000fce00078e0003 */
.L_x_33:
[----:B------:R1:W-:Y:S01]  /*24f0*/  STG.E.64 desc[UR8][R22.64+0x18], R8 ;  /* 0x0000180816007986 */ /* 0x0003e2000c101b08 */
[----:B------:R-:W-:-:S05]  /*2500*/  IADD3 R0, P0, PT, R22, 0x40, RZ ;  /* 0x0000004016007810 */ /* 0x000fca0007f1e0ff */
[----:B------:R-:W-:Y:S01]  /*2510*/  IMAD.X R11, RZ, RZ, R23, P0 ;  /* 0x000000ffff0b7224 */ /* 0x000fe200000e0617 */
[----:B------:R-:W-:Y:S07]  /*2520*/  @P1 BRA `(.L_x_35) ;  /* 0xfffffff000e41947 */ /* 0x000fee000383ffff */
.L_x_22:
[----:B------:R-:W-:-:S13]  /*2530*/  ISETP.NE.AND P0, PT, R26, RZ, PT ;  /* 0x000000ff1a00720c */ /* 0x000fda0003f05270 */
[----:B------:R-:W-:Y:S05]  /*2540*/  @!P0 EXIT ;  /* 0x000000000000894d */ /* 0x000fea0003800000 */
[----:B------:R-:W2:Y:S01]  /*2550*/  LDCU UR4, c[0x0][0x390] ;  /* 0x00007200ff0477ac */ /* 0x000ea20008000800 */
[----:B------:R-:W-:Y:S01]  /*2560*/  ISETP.GE.U32.AND P0, PT, R26, 0x4, PT ;  /* 0x000000041a00780c */ /* 0x000fe20003f06070 */
[----:B--2---:R-:W-:-:S12]  /*2570*/  ULOP3.LUT UR4, UR4, 0x3, URZ, 0xc0, !UPT ;  /* 0x0000000304047892 */ /* 0x004fd8000f8ec0ff */
[----:B------:R-:W-:Y:S05]  /*2580*/  @!P0 BRA `(.L_x_36) ;  /* 0x00000004008c8947 */ /* 0x000fea0003800000 */
[----:B-1----:R-:W1:Y:S01]  /*2590*/  LDC.64 R22, c[0x0][0x388] ;  /* 0x0000e200ff167b82 */ /* 0x002e620000000a00 */
[----:B------:R-:W-:Y:S01]  /*25a0*/  DSETP.GT.AND P0, PT, R6, RZ, PT ;  /* 0x000000ff0600722a */ /* 0x000fe20003f04000 */
[----:B0-----:R-:W-:Y:S01]  /*25b0*/  CS2R R2, SRZ ;  /* 0x0000000000027805 */ /* 0x001fe2000001ff00 */
[----:B-1----:R-:W-:-:S12]  /*25c0*/  IMAD.WIDE.U32 R22, R5, 0x8, R22 ;  /* 0x0000000805167825 */ /* 0x002fd800078e0016 */
        /* <DEDUP_REMOVED lines=20> */
.L_x_37:
        /* <DEDUP_REMOVED lines=23> */
.L_x_39:
[----:B------:R-:W-:Y:S02]  /*2880*/  IMAD.MOV.U32 R8, RZ, RZ, R2 ;  /* 0x000000ffff087224 */ /* 0x000fe400078e0002 */
[----:B------:R-:W-:-:S07]  /*2890*/  IMAD.MOV.U32 R9, RZ, RZ, R3 ;  /* 0x000000ffff097224 */ /* 0x000fce00078e0003 */
.L_x_38:
        /* <DEDUP_REMOVED lines=23> */
.L_x_40:
        /* <DEDUP_REMOVED lines=23> */
.L_x_42:
[----:B------:R-:W-:Y:S02]  /*2b80*/  IMAD.MOV.U32 R8, RZ, RZ, R2 ;  /* 0x000000ffff087224 */ /* 0x000fe400078e0002 */
[----:B------:R-:W-:-:S07]  /*2b90*/  IMAD.MOV.U32 R9, RZ, RZ, R3 ;  /* 0x000000ffff097224 */ /* 0x000fce00078e0003 */
.L_x_41:
[----:B------:R2:W-:Y:S01]  /*2ba0*/  STG.E.64 desc[UR8][R22.64+0x18], R8 ;  /* 0x0000180816007986 */ /* 0x0005e2000c101b08 */
[----:B------:R-:W-:-:S07]  /*2bb0*/  VIADD R5, R5, 0x4 ;  /* 0x0000000405057836 */ /* 0x000fce0000000000 */
.L_x_36:
[----:B------:R-:W-:-:S13]  /*2bc0*/  ISETP.NE.AND P0, PT, RZ, UR4, PT ;  /* 0x00000004ff007c0c */ /* 0x000fda000bf05270 */
[----:B------:R-:W-:Y:S05]  /*2bd0*/  @!P0 EXIT ;  /* 0x000000000000894d */ /* 0x000fea0003800000 */
[----:B------:R-:W-:-:S09]  /*2be0*/  UISETP.NE.AND UP0, UPT, UR4, 0x1, UPT ;  /* 0x000000010400788c */ /* 0x000fd2000bf05270 */
[----:B------:R-:W-:Y:S05]  /*2bf0*/  BRA.U !UP0, `(.L_x_43) ;  /* 0x0000000108cc7547 */ /* 0x000fea000b800000 */
[----:B-12---:R-:W1:Y:S01]  /*2c00*/  LDC.64 R22, c[0x0][0x388] ;  /* 0x0000e200ff167b82 */ /* 0x006e620000000a00 */
        /* <DEDUP_REMOVED lines=23> */
.L_x_44:
        /* <DEDUP_REMOVED lines=23> */
.L_x_46:
[----:B------:R-:W-:Y:S02]  /*2ef0*/  IMAD.MOV.U32 R8, RZ, RZ, R2 ;  /* 0x000000ffff087224 */ /* 0x000fe400078e0002 */
[----:B------:R-:W-:-:S07]  /*2f00*/  IMAD.MOV.U32 R9, RZ, RZ, R3 ;  /* 0x000000ffff097224 */ /* 0x000fce00078e0003 */
.L_x_45:
[----:B------:R3:W-:Y:S01]  /*2f10*/  STG.E.64 desc[UR8][R22.64+0x8], R8 ;  /* 0x0000080816007986 */ /* 0x0007e2000c101b08 */
[----:B------:R-:W-:-:S07]  /*2f20*/  VIADD R5, R5, 0x2 ;  /* 0x0000000205057836 */ /* 0x000fce0000000000 */
.L_x_43:
[----:B------:R-:W4:Y:S02]  /*2f30*/  LDC R0, c[0x0][0x390] ;  /* 0x0000e400ff007b82 */ /* 0x000f240000000800 */
[----:B----4-:R-:W-:-:S04]  /*2f40*/  LOP3.LUT R0, R0, 0x1, RZ, 0xc0, !PT ;  /* 0x0000000100007812 */ /* 0x010fc800078ec0ff */
[----:B------:R-:W-:-:S13]  /*2f50*/  ISETP.NE.U32.AND P0, PT, R0, 0x1, PT ;  /* 0x000000010000780c */ /* 0x000fda0003f05070 */
[----:B------:R-:W-:Y:S05]  /*2f60*/  @P0 EXIT ;  /* 0x000000000000094d */ /* 0x000fea0003800000 */
[----:B-123--:R-:W1:Y:S01]  /*2f70*/  LDC.64 R22, c[0x0][0x388] ;  /* 0x0000e200ff167b82 */ /* 0x00ee620000000a00 */
[----:B------:R-:W-:Y:S01]  /*2f80*/  DSETP.GT.AND P0, PT, R6, RZ, PT ;  /* 0x000000ff0600722a */ /* 0x000fe20003f04000 */
[----:B0-----:R-:W-:Y:S01]  /*2f90*/  CS2R R2, SRZ ;  /* 0x0000000000027805 */ /* 0x001fe2000001ff00 */
[----:B-1----:R-:W-:-:S12]  /*2fa0*/  IMAD.WIDE.U32 R22, R5, 0x8, R22 ;  /* 0x0000000805167825 */ /* 0x002fd800078e0016 */
[----:B------:R-:W-:Y:S05]  /*2fb0*/  @!P0 BRA `(.L_x_47) ;  /* 0x00000000004c8947 */ /* 0x000fea0003800000 */
[----:B------:R-:W2:Y:S01]  /*2fc0*/  LDG.E.64 R12, desc[UR8][R22.64] ;  /* 0x00000008160c7981 */ /* 0x000ea2000c1e1b00 */
[----:B------:R-:W0:Y:S01]  /*2fd0*/  MUFU.RCP64H R3, R7 ;  /* 0x0000000700037308 */ /* 0x000e220000001800 */
[----:B------:R-:W-:-:S06]  /*2fe0*/  IMAD.MOV.U32 R2, RZ, RZ, 0x1 ;  /* 0x00000001ff027424 */ /* 0x000fcc00078e00ff */
[----:B0-----:R-:W-:-:S08]  /*2ff0*/  DFMA R4, R2, -R6, 1 ;  /* 0x3ff000000204742b */ /* 0x001fd00000000806 */
[----:B------:R-:W-:-:S08]  /*3000*/  DFMA R4, R4, R4, R4 ;  /* 0x000000040404722b */ /* 0x000fd00000000004 */
[----:B------:R-:W-:-:S08]  /*3010*/  DFMA R4, R2, R4, R2 ;  /* 0x000000040204722b */ /* 0x000fd00000000002 */
[----:B------:R-:W-:-:S08]  /*3020*/  DFMA R2, R4, -R6, 1 ;  /* 0x3ff000000402742b */ /* 0x000fd00000000806 */
[----:B-----5:R-:W-:-:S08]  /*3030*/  DFMA R8, R4, R2, R4 ;  /* 0x000000020408722b */ /* 0x020fd00000000004 */
        /* <DEDUP_REMOVED lines=11> */
.L_x_47:
[----:B------:R-:W-:Y:S01]  /*30f0*/  STG.E.64 desc[UR8][R22.64], R2 ;  /* 0x0000000216007986 */ /* 0x000fe2000c101b08 */
[----:B------:R-:W-:Y:S05]  /*3100*/  EXIT ;  /* 0x000000000000794d */ /* 0x000fea0003800000 */
        .weak           $__internal_0_$__cuda_sm20_div_rn_f64_full
        .type           $__internal_0_$__cuda_sm20_div_rn_f64_full,@function
        .size           $__internal_0_$__cuda_sm20_div_rn_f64_full,(.L_x_61 - $__internal_0_$__cuda_sm20_div_rn_f64_full)
$__internal_0_$__cuda_sm20_div_rn_f64_full:
[C---:B------:R-:W-:Y:S01]  /*3110*/  FSETP.GEU.AND P0, PT, |R11|.reuse, 1.469367938527859385e-39, PT ;  /* 0x001000000b00780b */ /* 0x040fe20003f0e200 */
[----:B------:R-:W-:Y:S01]  /*3120*/  IMAD.MOV.U32 R18, RZ, RZ, 0x1 ;  /* 0x00000001ff127424 */ /* 0x000fe200078e00ff */
[C---:B------:R-:W-:Y:S01]  /*3130*/  LOP3.LUT R8, R11.reuse, 0x800fffff, RZ, 0xc0, !PT ;  /* 0x800fffff0b087812 */ /* 0x040fe200078ec0ff */
[----:B------:R-:W-:Y:S01]  /*3140*/  IMAD.MOV.U32 R14, RZ, RZ, R12 ;  /* 0x000000ffff0e7224 */ /* 0x000fe200078e000c */
[----:B------:R-:W-:Y:S02]  /*3150*/  LOP3.LUT R0, R11, 0x7ff00000, RZ, 0xc0, !PT ;  /* 0x7ff000000b007812 */ /* 0x000fe400078ec0ff */
[----:B------:R-:W-:Y:S01]  /*3160*/  LOP3.LUT R9, R8, 0x3ff00000, RZ, 0xfc, !PT ;  /* 0x3ff0000008097812 */ /* 0x000fe200078efcff */
[----:B------:R-:W-:Y:S01]  /*3170*/  IMAD.MOV.U32 R8, RZ, RZ, R10 ;  /* 0x000000ffff087224 */ /* 0x000fe200078e000a */
[----:B------:R-:W-:-:S04]  /*3180*/  LOP3.LUT R4, R13, 0x7ff00000, RZ, 0xc0, !PT ;  /* 0x7ff000000d047812 */ /* 0x000fc800078ec0ff */
[----:B------:R-:W-:Y:S01]  /*3190*/  ISETP.GE.U32.AND P2, PT, R4, R0, PT ;  /* 0x000000000400720c */ /* 0x000fe20003f46070 */
[----:B------:R-:W-:-:S06]  /*31a0*/  @!P0 DMUL R8, R10, 8.98846567431157953865e+307 ;  /* 0x7fe000000a088828 */ /* 0x000fcc0000000000 */
[----:B------:R-:W0:Y:S02]  /*31b0*/  MUFU.RCP64H R19, R9 ;  /* 0x0000000900137308 */ /* 0x000e240000001800 */
[----:B0-----:R-:W-:-:S08]  /*31c0*/  DFMA R2, R18, -R8, 1 ;  /* 0x3ff000001202742b */ /* 0x001fd00000000808 */
[----:B------:R-:W-:-:S08]  /*31d0*/  DFMA R2, R2, R2, R2 ;  /* 0x000000020202722b */ /* 0x000fd00000000002 */
[----:B------:R-:W-:Y:S01]  /*31e0*/  DFMA R18, R18, R2, R18 ;  /* 0x000000021212722b */ /* 0x000fe20000000012 */
[----:B------:R-:W-:Y:S02]  /*31f0*/  IMAD.MOV.U32 R2, RZ, RZ, 0x1ca00000 ;  /* 0x1ca00000ff027424 */ /* 0x000fe400078e00ff */
[----:B------:R-:W-:-:S03]  /*3200*/  IMAD.MOV.U32 R3, RZ, RZ, R4 ;  /* 0x000000ffff037224 */ /* 0x000fc600078e0004 */
[----:B------:R-:W-:Y:S02]  /*3210*/  SEL R15, R2, 0x63400000, !P2 ;  /* 0x63400000020f7807 */ /* 0x000fe40005000000 */
[----:B------:R-:W-:Y:S01]  /*3220*/  DFMA R16, R18, -R8, 1 ;  /* 0x3ff000001210742b */ /* 0x000fe20000000808 */
[----:B------:R-:W-:Y:S02]  /*3230*/  FSETP.GEU.AND P2, PT, |R13|, 1.469367938527859385e-39, PT ;  /* 0x001000000d00780b */ /* 0x000fe40003f4e200 */
[----:B------:R-:W-:-:S05]  /*3240*/  LOP3.LUT R15, R15, 0x800fffff, R13, 0xf8, !PT ;  /* 0x800fffff0f0f7812 */ /* 0x000fca00078ef80d */
[----:B------:R-:W-:-:S06]  /*3250*/  DFMA R16, R18, R16, R18 ;  /* 0x000000101210722b */ /* 0x000fcc0000000012 */
[----:B------:R-:W-:Y:S05]  /*3260*/  @P2 BRA `(.L_x_48) ;  /* 0x0000000000202947 */ /* 0x000fea0003800000 */
[----:B------:R-:W-:Y:S01]  /*3270*/  LOP3.LUT R3, R11, 0x7ff00000, RZ, 0xc0, !PT ;  /* 0x7ff000000b037812 */ /* 0x000fe200078ec0ff */
[----:B------:R-:W-:-:S03]  /*3280*/  IMAD.MOV.U32 R18, RZ, RZ, RZ ;  /* 0x000000ffff127224 */ /* 0x000fc600078e00ff */
[----:B------:R-:W-:-:S04]  /*3290*/  ISETP.GE.U32.AND P2, PT, R4, R3, PT ;  /* 0x000000030400720c */ /* 0x000fc80003f46070 */
[----:B------:R-:W-:-:S04]  /*32a0*/  SEL R3, R2, 0x63400000, !P2 ;  /* 0x6340000002037807 */ /* 0x000fc80005000000 */
[----:B------:R-:W-:-:S04]  /*32b0*/  LOP3.LUT R3, R3, 0x80000000, R13, 0xf8, !PT ;  /* 0x8000000003037812 */ /* 0x000fc800078ef80d */
[----:B------:R-:W-:-:S06]  /*32c0*/  LOP3.LUT R19, R3, 0x100000, RZ, 0xfc, !PT ;  /* 0x0010000003137812 */ /* 0x000fcc00078efcff */
[----:B------:R-:W-:-:S10]  /*32d0*/  DFMA R14, R14, 2, -R18 ;  /* 0x400000000e0e782b */ /* 0x000fd40000000812 */
[----:B------:R-:W-:-:S07]  /*32e0*/  LOP3.LUT R3, R15, 0x7ff00000, RZ, 0xc0, !PT ;  /* 0x7ff000000f037812 */ /* 0x000fce00078ec0ff */
.L_x_48:
[----:B------:R-:W-:Y:S01]  /*32f0*/  @!P0 LOP3.LUT R0, R9, 0x7ff00000, RZ, 0xc0, !PT ;  /* 0x7ff0000009008812 */ /* 0x000fe200078ec0ff */
[----:B------:R-:W-:Y:S01]  /*3300*/  VIADD R20, R3, 0xffffffff ;  /* 0xffffffff03147836 */ /* 0x000fe20000000000 */
[----:B------:R-:W-:-:S03]  /*3310*/  DMUL R18, R16, R14 ;  /* 0x0000000e10127228 */ /* 0x000fc60000000000 */
[----:B------:R-:W-:Y:S01]  /*3320*/  VIADD R25, R0, 0xffffffff ;  /* 0xffffffff00197836 */ /* 0x000fe20000000000 */
[----:B------:R-:W-:-:S04]  /*3330*/  ISETP.GT.U32.AND P0, PT, R20, 0x7feffffe, PT ;  /* 0x7feffffe1400780c */ /* 0x000fc80003f04070 */
[----:B------:R-:W-:Y:S01]  /*3340*/  ISETP.GT.U32.OR P0, PT, R25, 0x7feffffe, P0 ;  /* 0x7feffffe1900780c */ /* 0x000fe20000704470 */
[----:B------:R-:W-:-:S08]  /*3350*/  DFMA R20, R18, -R8, R14 ;  /* 0x800000081214722b */ /* 0x000fd0000000000e */
[----:B------:R-:W-:-:S04]  /*3360*/  DFMA R20, R16, R20, R18 ;  /* 0x000000141014722b */ /* 0x000fc80000000012 */
[----:B------:R-:W-:Y:S07]  /*3370*/  @P0 BRA `(.L_x_49) ;  /* 0x00000000006c0947 */ /* 0x000fee0003800000 */
[----:B------:R-:W-:-:S04]  /*3380*/  LOP3.LUT R3, R11, 0x7ff00000, RZ, 0xc0, !PT ;  /* 0x7ff000000b037812 */ /* 0x000fc800078ec0ff */
[CC--:B------:R-:W-:Y:S02]  /*3390*/  VIADDMNMX R0, R4.reuse, -R3.reuse, 0xb9600000, !PT ;  /* 0xb960000004007446 */ /* 0x0c0fe40007800903 */
[----:B------:R-:W-:Y:S02]  /*33a0*/  ISETP.GE.U32.AND P0, PT, R4, R3, PT ;  /* 0x000000030400720c */ /* 0x000fe40003f06070 */
[----:B------:R-:W-:Y:S02]  /*33b0*/  VIMNMX R0, PT, PT, R0, 0x46a00000, PT ;  /* 0x46a0000000007848 */ /* 0x000fe40003fe0100 */
[----:B------:R-:W-:Y:S01]  /*33c0*/  SEL R3, R2, 0x63400000, !P0 ;  /* 0x6340000002037807 */ /* 0x000fe20004000000 */
[----:B------:R-:W-:-:S04]  /*33d0*/  IMAD.MOV.U32 R2, RZ, RZ, RZ ;  /* 0x000000ffff027224 */ /* 0x000fc800078e00ff */
[----:B------:R-:W-:-:S04]  /*33e0*/  IMAD.IADD R0, R0, 0x1, -R3 ;  /* 0x0000000100007824 */ /* 0x000fc800078e0a03 */
[----:B------:R-:W-:-:S06]  /*33f0*/  VIADD R3, R0, 0x7fe00000 ;  /* 0x7fe0000000037836 */ /* 0x000fcc0000000000 */
[----:B------:R-:W-:-:S10]  /*3400*/  DMUL R16, R20, R2 ;  /* 0x0000000214107228 */ /* 0x000fd40000000000 */
[----:B------:R-:W-:-:S13]  /*3410*/  FSETP.GTU.AND P0, PT, |R17|, 1.469367938527859385e-39, PT ;  /* 0x001000001100780b */ /* 0x000fda0003f0c200 */
[----:B------:R-:W-:Y:S05]  /*3420*/  @P0 BRA `(.L_x_50) ;  /* 0x0000000000940947 */ /* 0x000fea0003800000 */
[----:B------:R-:W-:Y:S01]  /*3430*/  DFMA R8, R20, -R8, R14 ;  /* 0x800000081408722b */ /* 0x000fe2000000000e */
[----:B------:R-:W-:-:S09]  /*3440*/  IMAD.MOV.U32 R2, RZ, RZ, RZ ;  /* 0x000000ffff027224 */ /* 0x000fd200078e00ff */
[C---:B------:R-:W-:Y:S02]  /*3450*/  FSETP.NEU.AND P0, PT, R9.reuse, RZ, PT ;  /* 0x000000ff0900720b */ /* 0x040fe40003f0d000 */
[----:B------:R-:W-:-:S04]  /*3460*/  LOP3.LUT R11, R9, 0x80000000, R11, 0x48, !PT ;  /* 0x80000000090b7812 */ /* 0x000fc800078e480b */
[----:B------:R-:W-:-:S07]  /*3470*/  LOP3.LUT R3, R11, R3, RZ, 0xfc, !PT ;  /* 0x000000030b037212 */ /* 0x000fce00078efcff */
[----:B------:R-:W-:Y:S05]  /*3480*/  @!P0 BRA `(.L_x_50) ;  /* 0x00000000007c8947 */ /* 0x000fea0003800000 */
[----:B------:R-:W-:Y:S01]  /*3490*/  IMAD.MOV R9, RZ, RZ, -R0 ;  /* 0x000000ffff097224 */ /* 0x000fe200078e0a00 */
[----:B------:R-:W-:Y:S01]  /*34a0*/  DMUL.RP R2, R20, R2 ;  /* 0x0000000214027228 */ /* 0x000fe20000008000 */
[----:B------:R-:W-:-:S06]  /*34b0*/  IMAD.MOV.U32 R8, RZ, RZ, RZ ;  /* 0x000000ffff087224 */ /* 0x000fcc00078e00ff */
[----:B------:R-:W-:-:S03]  /*34c0*/  DFMA R8, R16, -R8, R20 ;  /* 0x800000081008722b */ /* 0x000fc60000000014 */
[----:B------:R-:W-:-:S03]  /*34d0*/  LOP3.LUT R11, R3, R11, RZ, 0x3c, !PT ;  /* 0x0000000b030b7212 */ /* 0x000fc600078e3cff */
[----:B------:R-:W-:-:S04]  /*34e0*/  IADD3 R8, PT, PT, -R0, -0x43300000, RZ ;  /* 0xbcd0000000087810 */ /* 0x000fc80007ffe1ff */
[----:B------:R-:W-:-:S04]  /*34f0*/  FSETP.NEU.AND P0, PT, |R9|, R8, PT ;  /* 0x000000080900720b */ /* 0x000fc80003f0d200 */
[----:B------:R-:W-:Y:S02]  /*3500*/  FSEL R16, R2, R16, !P0 ;  /* 0x0000001002107208 */ /* 0x000fe40004000000 */
[----:B------:R-:W-:Y:S01]  /*3510*/  FSEL R17, R11, R17, !P0 ;  /* 0x000000110b117208 */ /* 0x000fe20004000000 */
[----:B------:R-:W-:Y:S06]  /*3520*/  BRA `(.L_x_50) ;  /* 0x0000000000547947 */ /* 0x000fec0003800000 */
.L_x_49:
[----:B------:R-:W-:-:S14]  /*3530*/  DSETP.NAN.AND P0, PT, R12, R12, PT ;  /* 0x0000000c0c00722a */ /* 0x000fdc0003f08000 */
[----:B------:R-:W-:Y:S05]  /*3540*/  @P0 BRA `(.L_x_51) ;  /* 0x0000000000440947 */ /* 0x000fea0003800000 */
[----:B------:R-:W-:-:S14]  /*3550*/  DSETP.NAN.AND P0, PT, R10, R10, PT ;  /* 0x0000000a0a00722a */ /* 0x000fdc0003f08000 */
[----:B------:R-:W-:Y:S05]  /*3560*/  @P0 BRA `(.L_x_52) ;  /* 0x0000000000300947 */ /* 0x000fea0003800000 */
[----:B------:R-:W-:Y:S01]  /*3570*/  ISETP.NE.AND P0, PT, R3, R0, PT ;  /* 0x000000000300720c */ /* 0x000fe20003f05270 */
[----:B------:R-:W-:Y:S02]  /*3580*/  IMAD.MOV.U32 R16, RZ, RZ, 0x0 ;  /* 0x00000000ff107424 */ /* 0x000fe400078e00ff */
[----:B------:R-:W-:-:S10]  /*3590*/  IMAD.MOV.U32 R17, RZ, RZ, -0x80000 ;  /* 0xfff80000ff117424 */ /* 0x000fd400078e00ff */
[----:B------:R-:W-:Y:S05]  /*35a0*/  @!P0 BRA `(.L_x_50) ;  /* 0x0000000000348947 */ /* 0x000fea0003800000 */
[----:B------:R-:W-:Y:S02]  /*35b0*/  ISETP.NE.AND P0, PT, R3, 0x7ff00000, PT ;  /* 0x7ff000000300780c */ /* 0x000fe40003f05270 */
[----:B------:R-:W-:Y:S02]  /*35c0*/  LOP3.LUT R17, R13, 0x80000000, R11, 0x48, !PT ;  /* 0x800000000d117812 */ /* 0x000fe400078e480b */
[----:B------:R-:W-:-:S13]  /*35d0*/  ISETP.EQ.OR P0, PT, R0, RZ, !P0 ;  /* 0x000000ff0000720c */ /* 0x000fda0004702670 */
[----:B------:R-:W-:Y:S01]  /*35e0*/  @P0 LOP3.LUT R0, R17, 0x7ff00000, RZ, 0xfc, !PT ;  /* 0x7ff0000011000812 */ /* 0x000fe200078efcff */
[----:B------:R-:W-:Y:S02]  /*35f0*/  @!P0 IMAD.MOV.U32 R16, RZ, RZ, RZ ;  /* 0x000000ffff108224 */ /* 0x000fe400078e00ff */
[----:B------:R-:W-:Y:S02]  /*3600*/  @P0 IMAD.MOV.U32 R16, RZ, RZ, RZ ;  /* 0x000000ffff100224 */ /* 0x000fe400078e00ff */
[----:B------:R-:W-:Y:S01]  /*3610*/  @P0 IMAD.MOV.U32 R17, RZ, RZ, R0 ;  /* 0x000000ffff110224 */ /* 0x000fe200078e0000 */
[----:B------:R-:W-:Y:S06]  /*3620*/  BRA `(.L_x_50) ;  /* 0x0000000000147947 */ /* 0x000fec0003800000 */
.L_x_52:
[----:B------:R-:W-:Y:S01]  /*3630*/  LOP3.LUT R17, R11, 0x80000, RZ, 0xfc, !PT ;  /* 0x000800000b117812 */ /* 0x000fe200078efcff */
[----:B------:R-:W-:Y:S01]  /*3640*/  IMAD.MOV.U32 R16, RZ, RZ, R10 ;  /* 0x000000ffff107224 */ /* 0x000fe200078e000a */
[----:B------:R-:W-:Y:S06]  /*3650*/  BRA `(.L_x_50) ;  /* 0x0000000000087947 */ /* 0x000fec0003800000 */
.L_x_51:
[----:B------:R-:W-:Y:S01]  /*3660*/  LOP3.LUT R17, R13, 0x80000, RZ, 0xfc, !PT ;  /* 0x000800000d117812 */ /* 0x000fe200078efcff */
[----:B------:R-:W-:-:S07]  /*3670*/  IMAD.MOV.U32 R16, RZ, RZ, R12 ;  /* 0x000000ffff107224 */ /* 0x000fce00078e000c */
.L_x_50:
[----:B------:R-:W-:Y:S02]  /*3680*/  IMAD.MOV.U32 R25, RZ, RZ, 0x0 ;  /* 0x00000000ff197424 */ /* 0x000fe400078e00ff */
[----:B------:R-:W-:Y:S02]  /*3690*/  IMAD.MOV.U32 R2, RZ, RZ, R16 ;  /* 0x000000ffff027224 */ /* 0x000fe400078e0010 */
[----:B------:R-:W-:Y:S01]  /*36a0*/  IMAD.MOV.U32 R3, RZ, RZ, R17 ;  /* 0x000000ffff037224 */ /* 0x000fe200078e0011 */
[----:B------:R-:W-:Y:S06]  /*36b0*/  RET.REL.NODEC R24 `(_Z13softmaxKernelPdS_i) ;  /* 0xffffffc818507950 */ /* 0x000fec0003c3ffff */
.L_x_53:
        /* <DEDUP_REMOVED lines=12> */
.L_x_61:


//--------------------- .text._Z10reluKernelPdi   --------------------------
	.section	.text._Z10reluKernelPdi,"ax",@progbits
	.align	128
        .global         _Z10reluKernelPdi
        .type           _Z10reluKernelPdi,@function
        .size           _Z10reluKernelPdi,(.L_x_67 - _Z10reluKernelPdi)
        .other          _Z10reluKernelPdi,@"STO_CUDA_ENTRY STV_DEFAULT"
_Z10reluKernelPdi:
.text._Z10reluKernelPdi:
        /* <DEDUP_REMOVED lines=10> */
[----:B0-----:R-:W-:-:S05]  /*00a0*/  IMAD.WIDE R2, R5, 0x8, R2 ;  /* 0x0000000805027825 */ /* 0x001fca00078e0202 */
[----:B-1----:R-:W2:Y:S01]  /*00b0*/  LDG.E.64 R4, desc[UR4][R2.64] ;  /* 0x0000000402047981 */ /* 0x002ea2000c1e1b00 */
[----:B------:R-:W-:Y:S01]  /*00c0*/  IMAD.MOV.U32 R0, RZ, RZ, RZ ;  /* 0x000000ffff007224 */ /* 0x000fe200078e00ff */
[----:B--2---:R-:W-:Y:S01]  /*00d0*/  DSETP.MAX.AND P0, P1, RZ, R4, PT ;  /* 0x00000004ff00722a */ /* 0x004fe2000390f000 */
[----:B------:R-:W-:-:S05]  /*00e0*/  MOV R7, R5 ;  /* 0x0000000500077202 */ /* 0x000fca0000000f00 */
[C---:B------:R-:W-:Y:S02]  /*00f0*/  FSEL R9, R0.reuse, R7, P0 ;  /* 0x0000000700097208 */ /* 0x040fe40000000000 */
[----:B------:R-:W-:-:S06]  /*0100*/  SEL R4, R0, R4, P0 ;  /* 0x0000000400047207 */ /* 0x000fcc0000000000 */
[----:B------:R-:W-:-:S05]  /*0110*/  @P1 LOP3.LUT R9, R7, 0x80000, RZ, 0xfc, !PT ;  /* 0x0008000007091812 */ /* 0x000fca00078efcff */
[----:B------:R-:W-:-:S05]  /*0120*/  IMAD.MOV.U32 R5, RZ, RZ, R9 ;  /* 0x000000ffff057224 */ /* 0x000fca00078e0009 */
[----:B------:R-:W-:Y:S01]  /*0130*/  STG.E.64 desc[UR4][R2.64], R4 ;  /* 0x0000000402007986 */ /* 0x000fe2000c101b04 */
[----:B------:R-:W-:Y:S05]  /*0140*/  EXIT ;  /* 0x000000000000794d */ /* 0x000fea0003800000 */
.L_x_54:
        /* <DEDUP_REMOVED lines=11> */
.L_x_67:


//--------------------- .text._Z13addBiasKernelPdS_ii --------------------------
	.section	.text._Z13addBiasKernelPdS_ii,"ax",@progbits
	.align	128
        .global         _Z13addBiasKernelPdS_ii
        .type           _Z13addBiasKernelPdS_ii,@function
        .size           _Z13addBiasKernelPdS_ii,(.L_x_68 - _Z13addBiasKernelPdS_ii)
        .other          _Z13addBiasKernelPdS_ii,@"STO_CUDA_ENTRY STV_DEFAULT"
_Z13addBiasKernelPdS_ii:
.text._Z13addBiasKernelPdS_ii:
[----:B------:R-:W-:Y:S01]  /*0000*/  LDC R1, c[0x0][0x37c] ;  /* 0x0000df00ff017b82 */ /* 0x000fe20000000800 */
[----:B------:R-:W0:Y:S07]  /*0010*/  S2R R5, SR_TID.X ;  /* 0x0000000000057919 */ /* 0x000e2e0000002100 */
[----:B------:R-:W0:Y:S08]  /*0020*/  S2UR UR4, SR_CTAID.X ;  /* 0x00000000000479c3 */ /* 0x000e300000002500 */
[----:B------:R-:W0:Y:S08]  /*0030*/  LDC R0, c[0x0][0x360] ;  /* 0x0000d800ff007b82 */ /* 0x000e300000000800 */
[----:B------:R-:W1:Y:S01]  /*0040*/  LDC.64 R2, c[0x0][0x390] ;  /* 0x0000e400ff027b82 */ /* 0x000e620000000a00 */
[----:B0-----:R-:W-:-:S02]  /*0050*/  IMAD R0, R0, UR4, R5 ;  /* 0x0000000400007c24 */ /* 0x001fc4000f8e0205 */
[----:B-1----:R-:W-:-:S05]  /*0060*/  IMAD R5, R3, R2, RZ ;  /* 0x0000000203057224 */ /* 0x002fca00078e02ff */
[----:B------:R-:W-:-:S13]  /*0070*/  ISETP.GE.AND P0, PT, R0, R5, PT ;  /* 0x000000050000720c */ /* 0x000fda0003f06270 */
[----:B------:R-:W-:Y:S05]  /*0080*/  @P0 EXIT ;  /* 0x000000000000094d */ /* 0x000fea0003800000 */
[----:B------:R-:W-:Y:S01]  /*0090*/  IABS R7, R3 ;  /* 0x0000000300077213 */ /* 0x000fe20000000000 */
[----:B------:R-:W0:Y:S03]  /*00a0*/  LDCU.64 UR4, c[0x0][0x358] ;  /* 0x00006b00ff0477ac */ /* 0x000e260008000a00 */
[----:B------:R-:W1:Y:S08]  /*00b0*/  I2F.RP R2, R7 ;  /* 0x0000000700027306 */ /* 0x000e700000209400 */
[----:B-1----:R-:W1:Y:S02]  /*00c0*/  MUFU.RCP R2, R2 ;  /* 0x0000000200027308 */ /* 0x002e640000001000 */
[----:B-1----:R-:W-:-:S06]  /*00d0*/  VIADD R4, R2, 0xffffffe ;  /* 0x0ffffffe02047836 */ /* 0x002fcc0000000000 */
[----:B------:R1:W2:Y:S02]  /*00e0*/  F2I.FTZ.U32.TRUNC.NTZ R5, R4 ;  /* 0x0000000400057305 */ /* 0x0002a4000021f000 */
[----:B-1----:R-:W-:Y:S02]  /*00f0*/  HFMA2 R4, -RZ, RZ, 0, 0 ;  /* 0x00000000ff047431 */ /* 0x002fe400000001ff */
[----:B--2---:R-:W-:-:S04]  /*0100*/  IMAD.MOV R6, RZ, RZ, -R5 ;  /* 0x000000ffff067224 */ /* 0x004fc800078e0a05 */
[----:B------:R-:W-:Y:S01]  /*0110*/  IMAD R9, R6, R7, RZ ;  /* 0x0000000706097224 */ /* 0x000fe200078e02ff */
[----:B------:R-:W-:-:S03]  /*0120*/  IABS R6, R0 ;  /* 0x0000000000067213 */ /* 0x000fc60000000000 */
[----:B------:R-:W-:-:S06]  /*0130*/  IMAD.HI.U32 R5, R5, R9, R4 ;  /* 0x0000000905057227 */ /* 0x000fcc00078e0004 */
[----:B------:R-:W-:Y:S02]  /*0140*/  IMAD.HI.U32 R8, R5, R6, RZ ;  /* 0x0000000605087227 */ /* 0x000fe400078e00ff */
[----:B------:R-:W1:Y:S02]  /*0150*/  LDC.64 R4, c[0x0][0x380] ;  /* 0x0000e000ff047b82 */ /* 0x000e640000000a00 */
[----:B------:R-:W-:-:S04]  /*0160*/  IMAD.MOV R2, RZ, RZ, -R8 ;  /* 0x000000ffff027224 */ /* 0x000fc800078e0a08 */
[----:B------:R-:W-:-:S05]  /*0170*/  IMAD R2, R7, R2, R6 ;  /* 0x0000000207027224 */ /* 0x000fca00078e0206 */
[----:B------:R-:W-:-:S13]  /*0180*/  ISETP.GT.U32.AND P2, PT, R7, R2, PT ;  /* 0x000000020700720c */ /* 0x000fda0003f44070 */
[-C--:B------:R-:W-:Y:S01]  /*0190*/  @!P2 IADD3 R2, PT, PT, R2, -R7.reuse, RZ ;  /* 0x800000070202a210 */ /* 0x080fe20007ffe0ff */
[----:B------:R-:W-:Y:S01]  /*01a0*/  @!P2 VIADD R8, R8, 0x1 ;  /* 0x000000010808a836 */ /* 0x000fe20000000000 */
[----:B------:R-:W-:Y:S01]  /*01b0*/  ISETP.NE.AND P2, PT, R3, RZ, PT ;  /* 0x000000ff0300720c */ /* 0x000fe20003f45270 */
[----:B-1----:R-:W-:Y:S01]  /*01c0*/  IMAD.WIDE R4, R0, 0x8, R4 ;  /* 0x0000000800047825 */ /* 0x002fe200078e0204 */
[----:B------:R-:W-:Y:S02]  /*01d0*/  ISETP.GE.U32.AND P0, PT, R2, R7, PT ;  /* 0x000000070200720c */ /* 0x000fe40003f06070 */
[----:B------:R-:W1:Y:S01]  /*01e0*/  LDC.64 R6, c[0x0][0x388] ;  /* 0x0000e200ff067b82 */ /* 0x000e620000000a00 */
[----:B------:R-:W-:-:S04]  /*01f0*/  LOP3.LUT R2, R0, R3, RZ, 0x3c, !PT ;  /* 0x0000000300027212 */ /* 0x000fc800078e3cff */
[----:B------:R-:W-:-:S06]  /*0200*/  ISETP.GE.AND P1, PT, R2, RZ, PT ;  /* 0x000000ff0200720c */ /* 0x000fcc0003f26270 */
[----:B------:R-:W-:-:S07]  /*0210*/  @P0 IADD3 R8, PT, PT, R8, 0x1, RZ ;  /* 0x0000000108080810 */ /* 0x000fce0007ffe0ff */
[----:B------:R-:W-:Y:S02]  /*0220*/  @!P1 IADD3 R8, PT, PT, -R8, RZ, RZ ;  /* 0x000000ff08089210 */ /* 0x000fe40007ffe1ff */
[----:B------:R-:W-:-:S05]  /*0230*/  @!P2 LOP3.LUT R8, RZ, R3, RZ, 0x33, !PT ;  /* 0x00000003ff08a212 */ /* 0x000fca00078e33ff */
[----:B-1----:R-:W-:Y:S02]  /*0240*/  IMAD.WIDE R2, R8, 0x8, R6 ;  /* 0x0000000808027825 */ /* 0x002fe400078e0206 */
[----:B0-----:R-:W2:Y:S04]  /*0250*/  LDG.E.64 R6, desc[UR4][R4.64] ;  /* 0x0000000404067981 */ /* 0x001ea8000c1e1b00 */
[----:B------:R-:W2:Y:S02]  /*0260*/  LDG.E.64 R2, desc[UR4][R2.64] ;  /* 0x0000000402027981 */ /* 0x000ea4000c1e1b00 */
[----:B--2---:R-:W-:-:S07]  /*0270*/  DADD R6, R2, R6 ;  /* 0x0000000002067229 */ /* 0x004fce0000000006 */
[----:B------:R-:W-:Y:S01]  /*0280*/  STG.E.64 desc[UR4][R4.64], R6 ;  /* 0x0000000604007986 */ /* 0x000fe2000c101b04 */
[----:B------:R-:W-:Y:S05]  /*0290*/  EXIT ;  /* 0x000000000000794d */ /* 0x000fea0003800000 */
.L_x_55:
        /* <DEDUP_REMOVED lines=14> */
.L_x_68:


//--------------------- .text._Z15matrixMulKernelPdS_S_iii --------------------------
	.section	.text._Z15matrixMulKernelPdS_S_iii,"ax",@progbits
	.align	128
        .global         _Z15matrixMulKernelPdS_S_iii
        .type           _Z15matrixMulKernelPdS_S_iii,@function
        .size           _Z15matrixMulKernelPdS_S_iii,(.L_x_69 - _Z15matrixMulKernelPdS_S_iii)
        .other          _Z15matrixMulKernelPdS_S_iii,@"STO_CUDA_ENTRY STV_DEFAULT"
_Z15matrixMulKernelPdS_S_iii:
.text._Z15matrixMulKernelPdS_S_iii:
[----:B------:R-:W-:Y:S01]  /*0000*/  LDC R1, c[0x0][0x37c] ;  /* 0x0000df00ff017b82 */ /* 0x000fe20000000800 */
[----:B------:R-:W0:Y:S07]  /*0010*/  S2R R4, SR_TID.X ;  /* 0x0000000000047919 */ /* 0x000e2e0000002100 */
[----:B------:R-:W1:Y:S01]  /*0020*/  LDC R2, c[0x0][0x364] ;  /* 0x0000d900ff027b82 */ /* 0x000e620000000800 */
[----:B------:R-:W2:Y:S01]  /*0030*/  LDCU UR6, c[0x0][0x398] ;  /* 0x00007300ff0677ac */ /* 0x000ea20008000800 */
[----:B------:R-:W1:Y:S06]  /*0040*/  S2R R5, SR_TID.Y ;  /* 0x0000000000057919 */ /* 0x000e6c0000002200 */
[----:B------:R-:W0:Y:S08]  /*0050*/  S2UR UR5, SR_CTAID.X ;  /* 0x00000000000579c3 */ /* 0x000e300000002500 */
[----:B------:R-:W0:Y:S08]  /*0060*/  LDC R3, c[0x0][0x360] ;  /* 0x0000d800ff037b82 */ /* 0x000e300000000800 */
[----:B------:R-:W1:Y:S08]  /*0070*/  S2UR UR4, SR_CTAID.Y ;  /* 0x00000000000479c3 */ /* 0x000e700000002600 */
[----:B------:R-:W3:Y:S01]  /*0080*/  LDC R0, c[0x0][0x3a0] ;  /* 0x0000e800ff007b82 */ /* 0x000ee20000000800 */
[----:B0-----:R-:W-:-:S02]  /*0090*/  IMAD R3, R3, UR5, R4 ;  /* 0x0000000503037c24 */ /* 0x001fc4000f8e0204 */
[----:B-1----:R-:W-:-:S03]  /*00a0*/  IMAD R2, R2, UR4, R5 ;  /* 0x0000000402027c24 */ /* 0x002fc6000f8e0205 */
[----:B---3--:R-:W-:-:S04]  /*00b0*/  ISETP.GE.AND P0, PT, R3, R0, PT ;  /* 0x000000000300720c */ /* 0x008fc80003f06270 */
[----:B--2---:R-:W-:-:S13]  /*00c0*/  ISETP.GE.OR P0, PT, R2, UR6, P0 ;  /* 0x0000000602007c0c */ /* 0x004fda0008706670 */
[----:B------:R-:W-:Y:S05]  /*00d0*/  @P0 EXIT ;  /* 0x000000000000094d */ /* 0x000fea0003800000 */
[----:B------:R-:W0:Y:S01]  /*00e0*/  LDC R5, c[0x0][0x39c] ;  /* 0x0000e700ff057b82 */ /* 0x000e220000000800 */
[----:B------:R-:W1:Y:S01]  /*00f0*/  LDCU.64 UR4, c[0x0][0x358] ;  /* 0x00006b00ff0477ac */ /* 0x000e620008000a00 */
[----:B------:R-:W-:Y:S02]  /*0100*/  CS2R R18, SRZ ;  /* 0x0000000000127805 */ /* 0x000fe4000001ff00 */
[----:B0-----:R-:W-:-:S13]  /*0110*/  ISETP.GE.AND P0, PT, R5, 0x1, PT ;  /* 0x000000010500780c */ /* 0x001fda0003f06270 */
[----:B-1----:R-:W-:Y:S05]  /*0120*/  @!P0 BRA `(.L_x_56) ;  /* 0x0000000400e08947 */ /* 0x002fea0003800000 */
[C---:B------:R-:W-:Y:S01]  /*0130*/  ISETP.GE.U32.AND P1, PT, R5.reuse, 0x8, PT ;  /* 0x000000080500780c */ /* 0x040fe20003f26070 */
[----:B------:R-:W-:Y:S01]  /*0140*/  HFMA2 R7, -RZ, RZ, 0, 0 ;  /* 0x00000000ff077431 */ /* 0x000fe200000001ff */
[----:B------:R-:W-:Y:S01]  /*0150*/  LOP3.LUT R4, R5, 0x7, RZ, 0xc0, !PT ;  /* 0x0000000705047812 */ /* 0x000fe200078ec0ff */
[----:B------:R-:W-:Y:S01]  /*0160*/  IMAD R6, R2, R5, RZ ;  /* 0x0000000502067224 */ /* 0x000fe200078e02ff */
[----:B------:R-:W-:Y:S02]  /*0170*/  CS2R R18, SRZ ;  /* 0x0000000000127805 */ /* 0x000fe4000001ff00 */
[----:B------:R-:W-:-:S07]  /*0180*/  ISETP.NE.AND P0, PT, R4, RZ, PT ;  /* 0x000000ff0400720c */ /* 0x000fce0003f05270 */
[----:B------:R-:W-:Y:S06]  /*0190*/  @!P1 BRA `(.L_x_57) ;  /* 0x0000000000c49947 */ /* 0x000fec0003800000 */
[----:B------:R-:W0:Y:S01]  /*01a0*/  LDC.64 R8, c[0x0][0x380] ;  /* 0x0000e000ff087b82 */ /* 0x000e220000000a00 */
[----:B------:R-:W-:Y:S01]  /*01b0*/  LOP3.LUT R7, R5, 0x7ffffff8, RZ, 0xc0, !PT ;  /* 0x7ffffff805077812 */ /* 0x000fe200078ec0ff */
[----:B------:R-:W-:Y:S01]  /*01c0*/  IMAD.MOV.U32 R27, RZ, RZ, R3 ;  /* 0x000000ffff1b7224 */ /* 0x000fe200078e0003 */
[----:B------:R-:W-:-:S03]  /*01d0*/  CS2R R18, SRZ ;  /* 0x0000000000127805 */ /* 0x000fc6000001ff00 */
[----:B------:R-:W-:Y:S02]  /*01e0*/  IMAD.MOV R26, RZ, RZ, -R7 ;  /* 0x000000ffff1a7224 */ /* 0x000fe400078e0a07 */
[----:B0-----:R-:W-:-:S03]  /*01f0*/  IMAD.WIDE.U32 R8, R6, 0x8, R8 ;  /* 0x0000000806087825 */ /* 0x001fc600078e0008 */
[----:B------:R-:W-:-:S04]  /*0200*/  IADD3 R10, P1, PT, R8, 0x20, RZ ;  /* 0x00000020080a7810 */ /* 0x000fc80007f3e0ff */
[----:B------:R-:W-:-:S09]  /*0210*/  IADD3.X R11, PT, PT, RZ, R9, RZ, P1, !PT ;  /* 0x00000009ff0b7210 */ /* 0x000fd20000ffe4ff */
.L_x_58:
[----:B------:R-:W0:Y:S01]  /*0220*/  LDC.64 R22, c[0x0][0x388] ;  /* 0x0000e200ff167b82 */ /* 0x000e220000000a00 */
[----:B------:R-:W-:Y:S01]  /*0230*/  MOV R8, R10 ;  /* 0x0000000a00087202 */ /* 0x000fe20000000f00 */
[----:B------:R-:W-:-:S05]  /*0240*/  IMAD.MOV.U32 R9, RZ, RZ, R11 ;  /* 0x000000ffff097224 */ /* 0x000fca00078e000b */
[----:B------:R-:W2:Y:S04]  /*0250*/  LDG.E.64 R14, desc[UR4][R8.64+-0x20] ;  /* 0xffffe004080e7981 */ /* 0x000ea8000c1e1b00 */
[----:B------:R-:W3:Y:S01]  /*0260*/  LDG.E.64 R10, desc[UR4][R8.64+-0x18] ;  /* 0xffffe804080a7981 */ /* 0x000ee2000c1e1b00 */
[----:B0-----:R-:W-:-:S05]  /*0270*/  IMAD.WIDE R22, R27, 0x8, R22 ;  /* 0x000000081b167825 */ /* 0x001fca00078e0216 */
[----:B------:R-:W2:Y:S01]  /*0280*/  LDG.E.64 R12, desc[UR4][R22.64] ;  /* 0x00000004160c7981 */ /* 0x000ea2000c1e1b00 */
[----:B------:R-:W-:-:S05]  /*0290*/  IMAD.WIDE R28, R0, 0x8, R22 ;  /* 0x00000008001c7825 */ /* 0x000fca00078e0216 */
[----:B------:R-:W3:Y:S01]  /*02a0*/  LDG.E.64 R16, desc[UR4][R28.64] ;  /* 0x000000041c107981 */ /* 0x000ee2000c1e1b00 */
[C---:B------:R-:W-:Y:S01]  /*02b0*/  IMAD.WIDE R24, R0.reuse, 0x8, R28 ;  /* 0x0000000800187825 */ /* 0x040fe200078e021c */
[----:B--2---:R-:W-:Y:S02]  /*02c0*/  DFMA R18, R14, R12, R18 ;  /* 0x0000000c0e12722b */ /* 0x004fe40000000012 */
[----:B------:R-:W2:Y:S04]  /*02d0*/  LDG.E.64 R14, desc[UR4][R8.64+-0x10] ;  /* 0xfffff004080e7981 */ /* 0x000ea8000c1e1b00 */
[----:B------:R-:W2:Y:S01]  /*02e0*/  LDG.E.64 R12, desc[UR4][R24.64] ;  /* 0x00000004180c7981 */ /* 0x000ea2000c1e1b00 */
[----:B------:R-:W-:Y:S01]  /*02f0*/  IMAD.WIDE R20, R0, 0x8, R24 ;  /* 0x0000000800147825 */ /* 0x000fe200078e0218 */
[----:B---3--:R-:W-:-:S02]  /*0300*/  DFMA R16, R10, R16, R18 ;  /* 0x000000100a10722b */ /* 0x008fc40000000012 */
[----:B------:R-:W3:Y:S04]  /*0310*/  LDG.E.64 R10, desc[UR4][R8.64+-0x8] ;  /* 0xfffff804080a7981 */ /* 0x000ee8000c1e1b00 */
        /* <DEDUP_REMOVED lines=9> */
[----:B------:R-:W-:-:S03]  /*03b0*/  IMAD.WIDE R24, R0, 0x8, R28 ;  /* 0x0000000800187825 */ /* 0x000fc600078e021c */
[----:B------:R-:W4:Y:S01]  /*03c0*/  LDG.E.64 R22, desc[UR4][R8.64+0x18] ;  /* 0x0000180408167981 */ /* 0x000f22000c1e1b00 */
[----:B------:R-:W-:-:S06]  /*03d0*/  IMAD.WIDE R20, R0, 0x8, R24 ;  /* 0x0000000800147825 */ /* 0x000fcc00078e0218 */
[----:B------:R-:W4:Y:S01]  /*03e0*/  LDG.E.64 R20, desc[UR4][R20.64] ;  /* 0x0000000414147981 */ /* 0x000f22000c1e1b00 */
[----:B--2---:R-:W-:-:S03]  /*03f0*/  DFMA R14, R16, R14, R18 ;  /* 0x0000000e100e722b */ /* 0x004fc60000000012 */
[----:B------:R-:W2:Y:S04]  /*0400*/  LDG.E.64 R16, desc[UR4][R8.64+0x10] ;  /* 0x0000100408107981 */ /* 0x000ea8000c1e1b00 */
[----:B------:R-:W2:Y:S01]  /*0410*/  LDG.E.64 R18, desc[UR4][R24.64] ;  /* 0x0000000418127981 */ /* 0x000ea2000c1e1b00 */
[----:B------:R-:W-:Y:S01]  /*0420*/  IADD3 R26, PT, PT, R26, 0x8, RZ ;  /* 0x000000081a1a7810 */ /* 0x000fe20007ffe0ff */
[----:B---3--:R-:W-:-:S03]  /*0430*/  DFMA R10, R10, R12, R14 ;  /* 0x0000000c0a0a722b */ /* 0x008fc6000000000e */
[----:B------:R-:W-:Y:S02]  /*0440*/  ISETP.NE.AND P1, PT, R26, RZ, PT ;  /* 0x000000ff1a00720c */ /* 0x000fe40003f25270 */
[----:B------:R-:W-:-:S03]  /*0450*/  LEA R27, R0, R27, 0x3 ;  /* 0x0000001b001b7211 */ /* 0x000fc600078e18ff */
[----:B--2---:R-:W-:Y:S01]  /*0460*/  DFMA R18, R16, R18, R10 ;  /* 0x000000121012722b */ /* 0x004fe2000000000a */
[----:B------:R-:W-:-:S07]  /*0470*/  IADD3 R10, P2, PT, R8, 0x40, RZ ;  /* 0x00000040080a7810 */ /* 0x000fce0007f5e0ff */
[----:B----4-:R-:W-:Y:S01]  /*0480*/  DFMA R18, R22, R20, R18 ;  /* 0x000000141612722b */ /* 0x010fe20000000012 */
[----:B------:R-:W-:Y:S01]  /*0490*/  IMAD.X R11, RZ, RZ, R9, P2 ;  /* 0x000000ffff0b7224 */ /* 0x000fe200010e0609 */
[----:B------:R-:W-:Y:S09]  /*04a0*/  @P1 BRA `(.L_x_58) ;  /* 0xfffffffc005c1947 */ /* 0x000ff2000383ffff */
.L_x_57:
[----:B------:R-:W-:Y:S05]  /*04b0*/  @!P0 BRA `(.L_x_56) ;  /* 0x0000000000fc8947 */ /* 0x000fea0003800000 */
[----:B------:R-:W-:Y:S02]  /*04c0*/  ISETP.GE.U32.AND P1, PT, R4, 0x4, PT ;  /* 0x000000040400780c */ /* 0x000fe40003f26070 */
[----:B------:R-:W-:-:S04]  /*04d0*/  LOP3.LUT R26, R5, 0x3, RZ, 0xc0, !PT ;  /* 0x00000003051a7812 */ /* 0x000fc800078ec0ff */
[----:B------:R-:W-:-:S07]  /*04e0*/  ISETP.NE.AND P0, PT, R26, RZ, PT ;  /* 0x000000ff1a00720c */ /* 0x000fce0003f05270 */
[----:B------:R-:W-:Y:S06]  /*04f0*/  @!P1 BRA `(.L_x_59) ;  /* 0x00000000006c9947 */ /* 0x000fec0003800000 */
[----:B------:R-:W0:Y:S01]  /*0500*/  LDC.64 R24, c[0x0][0x380] ;  /* 0x0000e000ff187b82 */ /* 0x000e220000000a00 */
[----:B------:R-:W1:Y:S01]  /*0510*/  LDCU.64 UR6, c[0x0][0x380] ;  /* 0x00007000ff0677ac */ /* 0x000e620008000a00 */
[C---:B------:R-:W-:Y:S01]  /*0520*/  IMAD.IADD R9, R6.reuse, 0x1, R7 ;  /* 0x0000000106097824 */ /* 0x040fe200078e0207 */
[----:B------:R-:W-:Y:S01]  /*0530*/  IADD3 R4, P1, PT, R6, R7, RZ ;  /* 0x0000000706047210 */ /* 0x000fe20007f3e0ff */
[----:B------:R-:W-:-:S04]  /*0540*/  IMAD R13, R7, R0, R3 ;  /* 0x00000000070d7224 */ /* 0x000fc800078e0203 */
[----:B------:R-:W2:Y:S01]  /*0550*/  LDC.64 R10, c[0x0][0x388] ;  /* 0x0000e200ff0a7b82 */ /* 0x000ea20000000a00 */
[----:B0-----:R-:W-:-:S06]  /*0560*/  IMAD.WIDE.U32 R24, R9, 0x8, R24 ;  /* 0x0000000809187825 */ /* 0x001fcc00078e0018 */
[----:B------:R-:W3:Y:S01]  /*0570*/  LDG.E.64 R24, desc[UR4][R24.64] ;  /* 0x0000000418187981 */ /* 0x000ee2000c1e1b00 */
[----:B--2---:R-:W-:Y:S01]  /*0580*/  IMAD.WIDE R10, R13, 0x8, R10 ;  /* 0x000000080d0a7825 */ /* 0x004fe200078e020a */
[----:B------:R-:W-:Y:S02]  /*0590*/  IADD3.X R13, PT, PT, RZ, RZ, RZ, P1, !PT ;  /* 0x000000ffff0d7210 */ /* 0x000fe40000ffe4ff */
[----:B-1----:R-:W-:Y:S02]  /*05a0*/  LEA R28, P1, R4, UR6, 0x3 ;  /* 0x00000006041c7c11 */ /* 0x002fe4000f8218ff */
[----:B------:R-:W3:Y:S01]  /*05b0*/  LDG.E.64 R8, desc[UR4][R10.64] ;  /* 0x000000040a087981 */ /* 0x000ee2000c1e1b00 */
[----:B------:R-:W-:Y:S01]  /*05c0*/  IMAD.WIDE R14, R0, 0x8, R10 ;  /* 0x00000008000e7825 */ /* 0x000fe200078e020a */
[----:B------:R-:W-:-:S05]  /*05d0*/  LEA.HI.X R29, R4, UR7, R13, 0x3, P1 ;  /* 0x00000007041d7c11 */ /* 0x000fca00088f1c0d */
[----:B------:R-:W2:Y:S01]  /*05e0*/  LDG.E.64 R12, desc[UR4][R28.64+0x8] ;  /* 0x000008041c0c7981 */ /* 0x000ea2000c1e1b00 */
[----:B------:R-:W-:-:S03]  /*05f0*/  IMAD.WIDE R20, R0, 0x8, R14 ;  /* 0x0000000800147825 */ /* 0x000fc600078e020e */
[----:B------:R-:W2:Y:S04]  /*0600*/  LDG.E.64 R10, desc[UR4][R14.64] ;  /* 0x000000040e0a7981 */ /* 0x000ea8000c1e1b00 */
[----:B------:R-:W4:Y:S01]  /*0610*/  LDG.E.64 R16, desc[UR4][R20.64] ;  /* 0x0000000414107981 */ /* 0x000f22000c1e1b00 */
[----:B------:R-:W-:-:S03]  /*0620*/  IMAD.WIDE R22, R0, 0x8, R20 ;  /* 0x0000000800167825 */ /* 0x000fc600078e0214 */
[----:B------:R-:W4:Y:S04]  /*0630*/  LDG.E.64 R14, desc[UR4][R28.64+0x10] ;  /* 0x000010041c0e7981 */ /* 0x000f28000c1e1b00 */
[----:B------:R-:W5:Y:S04]  /*0640*/  LDG.E.64 R20, desc[UR4][R28.64+0x18] ;  /* 0x000018041c147981 */ /* 0x000f68000c1e1b00 */
[----:B------:R-:W5:Y:S01]  /*0650*/  LDG.E.64 R22, desc[UR4][R22.64] ;  /* 0x0000000416167981 */ /* 0x000f62000c1e1b00 */
[----:B------:R-:W-:Y:S01]  /*0660*/  VIADD R7, R7, 0x4 ;  /* 0x0000000407077836 */ /* 0x000fe20000000000 */
[----:B---3--:R-:W-:-:S08]  /*0670*/  DFMA R8, R24, R8, R18 ;  /* 0x000000081808722b */ /* 0x008fd00000000012 */
[----:B--2---:R-:W-:-:S08]  /*0680*/  DFMA R8, R12, R10, R8 ;  /* 0x0000000a0c08722b */ /* 0x004fd00000000008 */
[----:B----4-:R-:W-:-:S08]  /*0690*/  DFMA R8, R14, R16, R8 ;  /* 0x000000100e08722b */ /* 0x010fd00000000008 */
[----:B-----5:R-:W-:-:S11]  /*06a0*/  DFMA R18, R20, R22, R8 ;  /* 0x000000161412722b */ /* 0x020fd60000000008 */
.L_x_59:
[----:B------:R-:W-:Y:S05]  /*06b0*/  @!P0 BRA `(.L_x_56) ;  /* 0x00000000007c8947 */ /* 0x000fea0003800000 */
[----:B------:R-:W-:Y:S01]  /*06c0*/  ISETP.NE.AND P1, PT, R26, 0x1, PT ;  /* 0x000000011a00780c */ /* 0x000fe20003f25270 */
[----:B------:R-:W0:Y:S01]  /*06d0*/  LDC.64 R10, c[0x0][0x380] ;  /* 0x0000e000ff0a7b82 */ /* 0x000e220000000a00 */
[----:B------:R-:W-:-:S04]  /*06e0*/  LOP3.LUT R14, R5, 0x1, RZ, 0xc0, !PT ;  /* 0x00000001050e7812 */ /* 0x000fc800078ec0ff */
[----:B------:R-:W-:-:S03]  /*06f0*/  ISETP.NE.U32.AND P0, PT, R14, 0x1, PT ;  /* 0x000000010e00780c */ /* 0x000fc60003f05070 */
[----:B------:R-:W1:Y:S04]  /*0700*/  LDC.64 R20, c[0x0][0x388] ;  /* 0x0000e200ff147b82 */ /* 0x000e680000000a00 */
[CC--:B------:R-:W-:Y:S01]  /*0710*/  @P1 IADD3 R15, PT, PT, R6.reuse, R7.reuse, RZ ;  /* 0x00000007060f1210 */ /* 0x0c0fe20007ffe0ff */
[C---:B------:R-:W-:Y:S01]  /*0720*/  @P1 IMAD R17, R7.reuse, R0, R3 ;  /* 0x0000000007111224 */ /* 0x040fe200078e0203 */
[----:B------:R-:W-:Y:S01]  /*0730*/  @P1 IADD3 R16, P2, PT, R6, R7, RZ ;  /* 0x0000000706101210 */ /* 0x000fe20007f5e0ff */
[----:B------:R-:W-:Y:S01]  /*0740*/  @P1 VIADD R7, R7, 0x2 ;  /* 0x0000000207071836 */ /* 0x000fe20000000000 */
[----:B------:R-:W2:Y:S08]  /*0750*/  @P1 LDC.64 R8, c[0x0][0x380] ;  /* 0x0000e000ff081b82 */ /* 0x000eb00000000a00 */
[----:B------:R-:W3:Y:S01]  /*0760*/  LDC.64 R12, c[0x0][0x380] ;  /* 0x0000e000ff0c7b82 */ /* 0x000ee20000000a00 */
[----:B0-----:R-:W-:-:S06]  /*0770*/  @P1 IMAD.WIDE.U32 R14, R15, 0x8, R10 ;  /* 0x000000080f0e1825 */ /* 0x001fcc00078e000a */
[----:B------:R-:W4:Y:S01]  /*0780*/  @P1 LDG.E.64 R14, desc[UR4][R14.64] ;  /* 0x000000040e0e1981 */ /* 0x000f22000c1e1b00 */
[----:B------:R-:W0:Y:S01]  /*0790*/  LDC.64 R4, c[0x0][0x388] ;  /* 0x0000e200ff047b82 */ /* 0x000e220000000a00 */
[----:B-1----:R-:W-:Y:S01]  /*07a0*/  @P1 IMAD.WIDE R20, R17, 0x8, R20 ;  /* 0x0000000811141825 */ /* 0x002fe200078e0214 */
[----:B------:R-:W-:-:S04]  /*07b0*/  @P1 IADD3.X R17, PT, PT, RZ, RZ, RZ, P2, !PT ;  /* 0x000000ffff111210 */ /* 0x000fc800017fe4ff */
[----:B------:R-:W4:Y:S01]  /*07c0*/  @P1 LDG.E.64 R10, desc[UR4][R20.64] ;  /* 0x00000004140a1981 */ /* 0x000f22000c1e1b00 */
[----:B--2---:R-:W-:Y:S01]  /*07d0*/  @P1 LEA R8, P2, R16, R8, 0x3 ;  /* 0x0000000810081211 */ /* 0x004fe200078418ff */
[----:B------:R-:W-:-:S03]  /*07e0*/  @P1 IMAD.WIDE R22, R0, 0x8, R20 ;  /* 0x0000000800161825 */ /* 0x000fc600078e0214 */
[----:B------:R-:W-:Y:S01]  /*07f0*/  @P1 LEA.HI.X R9, R16, R9, R17, 0x3, P2 ;  /* 0x0000000910091211 */ /* 0x000fe200010f1c11 */
[----:B------:R-:W-:Y:S01]  /*0800*/  @!P0 IMAD R25, R7, R0, R3 ;  /* 0x0000000007198224 */ /* 0x000fe200078e0203 */
[----:B------:R-:W-:Y:S02]  /*0810*/  @!P0 IADD3 R17, PT, PT, R6, R7, RZ ;  /* 0x0000000706118210 */ /* 0x000fe40007ffe0ff */
[----:B------:R-:W2:Y:S04]  /*0820*/  @P1 LDG.E.64 R6, desc[UR4][R22.64] ;  /* 0x0000000416061981 */ /* 0x000ea8000c1e1b00 */
[----:B------:R-:W2:Y:S01]  /*0830*/  @P1 LDG.E.64 R8, desc[UR4][R8.64+0x8] ;  /* 0x0000080408081981 */ /* 0x000ea2000c1e1b00 */
[----:B---3--:R-:W-:-:S04]  /*0840*/  @!P0 IMAD.WIDE.U32 R12, R17, 0x8, R12 ;  /* 0x00000008110c8825 */ /* 0x008fc800078e000c */
[----:B0-----:R-:W-:Y:S02]  /*0850*/  @!P0 IMAD.WIDE R4, R25, 0x8, R4 ;  /* 0x0000000819048825 */ /* 0x001fe400078e0204 */
[----:B------:R-:W3:Y:S04]  /*0860*/  @!P0 LDG.E.64 R12, desc[UR4][R12.64] ;  /* 0x000000040c0c8981 */ /* 0x000ee8000c1e1b00 */
[----:B------:R-:W3:Y:S01]  /*0870*/  @!P0 LDG.E.64 R4, desc[UR4][R4.64] ;  /* 0x0000000404048981 */ /* 0x000ee2000c1e1b00 */
[----:B----4-:R-:W-:-:S08]  /*0880*/  @P1 DFMA R10, R14, R10, R18 ;  /* 0x0000000a0e0a122b */ /* 0x010fd00000000012 */
[----:B--2---:R-:W-:-:S08]  /*0890*/  @P1 DFMA R18, R8, R6, R10 ;  /* 0x000000060812122b */ /* 0x004fd0000000000a */
[----:B---3--:R-:W-:-:S11]  /*08a0*/  @!P0 DFMA R18, R12, R4, R18 ;  /* 0x000000040c12822b */ /* 0x008fd60000000012 */
.L_x_56:
[----:B------:R-:W0:Y:S01]  /*08b0*/  LDC.64 R4, c[0x0][0x390] ;  /* 0x0000e400ff047b82 */ /* 0x000e220000000a00 */
[----:B------:R-:W-:-:S04]  /*08c0*/  IMAD R3, R2, R0, R3 ;  /* 0x0000000002037224 */ /* 0x000fc800078e0203 */
[----:B0-----:R-:W-:-:S05]  /*08d0*/  IMAD.WIDE R2, R3, 0x8, R4 ;  /* 0x0000000803027825 */ /* 0x001fca00078e0204 */
[----:B------:R-:W-:Y:S01]  /*08e0*/  STG.E.64 desc[UR4][R2.64], R18 ;  /* 0x0000001202007986 */ /* 0x000fe2000c101b04 */
[----:B------:R-:W-:Y:S05]  /*08f0*/  EXIT ;  /* 0x000000000000794d */ /* 0x000fea0003800000 */
.L_x_60:
        /* <DEDUP_REMOVED lines=16> */
.L_x_69:


//--------------------- .nv.shared.reserved.0     --------------------------
	.section	.nv.shared.reserved.0,"aw",@nobits
	.weak		__nv_reservedSMEM_offset_0_alias
	.size		__nv_reservedSMEM_offset_0_alias, 0, 64
	.other		__nv_reservedSMEM_offset_0_alias,@"STO_CUDA_RESERVED_SHARED STV_DEFAULT"
__nv_reservedSMEM_offset_0_alias:
	.zero		0
	.zero		64


//--------------------- .nv.constant0._Z16updateBiasKernelPdS_di --------------------------
	.section	.nv.constant0._Z16updateBiasKernelPdS_di,"a",@progbits
	.sectionflags	@""
	.align	4
.nv.constant0._Z16updateBiasKernelPdS_di:
	.zero		924


//--------------------- .nv.constant0._Z19updateWeightsKernelPdS_S_dii --------------------------
	.section	.nv.constant0._Z19updateWeightsKernelPdS_S_dii,"a",@progbits
	.sectionflags	@""
	.align	4
.nv.constant0._Z19updateWeightsKernelPdS_S_dii:
	.zero		936


//--------------------- .nv.constant0._Z23computeHiddenGradKernelPdS_S_S_ii --------------------------
	.section	.nv.constant0._Z23computeHiddenGradKernelPdS_S_S_ii,"a",@progbits
	.sectionflags	@""
	.align	4
.nv.constant0._Z23computeHiddenGradKernelPdS_S_S_ii:
	.zero		936


//--------------------- .nv.constant0._Z23computeOutputGradKernelPdS_S_i --------------------------
	.section	.nv.constant0._Z23computeOutputGradKernelPdS_S_i,"a",@progbits
	.sectionflags	@""
	.align	4
.nv.constant0._Z23computeOutputGradKernelPdS_S_i:
	.zero		924


//--------------------- .nv.constant0._Z13softmaxKernelPdS_i --------------------------
	.section	.nv.constant0._Z13softmaxKernelPdS_i,"a",@progbits
	.sectionflags	@""
	.align	4
.nv.constant0._Z13softmaxKernelPdS_i:
	.zero		916


//--------------------- .nv.constant0._Z10reluKernelPdi --------------------------
	.section	.nv.constant0._Z10reluKernelPdi,"a",@progbits
	.sectionflags	@""
	.align	4
.nv.constant0._Z10reluKernelPdi:
	.zero		908


//--------------------- .nv.constant0._Z13addBiasKernelPdS_ii --------------------------
	.section	.nv.constant0._Z13addBiasKernelPdS_ii,"a",@progbits
	.sectionflags	@""
	.align	4
.nv.constant0._Z13addBiasKernelPdS_ii:
	.zero		920


//--------------------- .nv.constant0._Z15matrixMulKernelPdS_S_iii --------------------------
	.section	.nv.constant0._Z15matrixMulKernelPdS_S_iii,"a",@progbits
	.sectionflags	@""
	.align	4
.nv.constant0._Z15matrixMulKernelPdS_S_iii:
	.zero		932


//--------------------- SYMBOLS --------------------------

	.type		.nv.reservedSmem.offset0,@object
	.size		.nv.reservedSmem.offset0,0x4
